// auto-generated by cutlass_sweep.gemm — config: {"arch": "sm_90", "cluster_m": 2, "cluster_n": 1, "dtype": "fp16", "dtype_b": "fp16", "layout": "nt", "stages": 0, "tile_k": 64, "tile_m": 192, "tile_n": 96}
#include "cutlass/cutlass.h"
#include "cutlass/gemm/collective/collective_builder.hpp"
#include "cutlass/gemm/device/gemm_universal_adapter.h"
#include "cutlass/gemm/kernel/gemm_universal.hpp"
#include "cutlass/epilogue/collective/collective_builder.hpp"

using ElemA = cutlass::half_t;
using ElemB = cutlass::half_t;
using ElemCD = cutlass::half_t;
using Acc  = float;
using TileShape    = cute::Shape<cute::_192, cute::_96, cute::_64>;
using ClusterShape = cute::Shape<cute::_2, cute::_1, cute::_1>;

using CollectiveEpilogue = typename cutlass::epilogue::collective::CollectiveBuilder<
    cutlass::arch::Sm90, cutlass::arch::OpClassTensorOp,
    TileShape, ClusterShape,
    cutlass::epilogue::collective::EpilogueTileAuto,
    Acc, Acc,
    ElemCD, cutlass::layout::RowMajor, 128 / cutlass::sizeof_bits<ElemCD>::value,
    ElemCD, cutlass::layout::RowMajor, 128 / cutlass::sizeof_bits<ElemCD>::value,
    cutlass::epilogue::collective::EpilogueScheduleAuto
  >::CollectiveOp;

using CollectiveMainloop = typename cutlass::gemm::collective::CollectiveBuilder<
    cutlass::arch::Sm90, cutlass::arch::OpClassTensorOp,
    ElemA, cutlass::layout::RowMajor, 128 / cutlass::sizeof_bits<ElemA>::value,
    ElemB, cutlass::layout::ColumnMajor, 128 / cutlass::sizeof_bits<ElemB>::value,
    Acc,
    TileShape, ClusterShape,
    cutlass::gemm::collective::StageCountAutoCarveout<static_cast<int>(sizeof(typename CollectiveEpilogue::SharedStorage))>,
    cutlass::gemm::collective::KernelScheduleAuto
  >::CollectiveOp;

using GemmKernel = cutlass::gemm::kernel::GemmUniversal<
    cute::Shape<int,int,int,int>,
    CollectiveMainloop,
    CollectiveEpilogue
>;
using Gemm = cutlass::gemm::device::GemmUniversalAdapter<GemmKernel>;

// Force the device kernel symbol into the cubin without needing a host main.
auto* _anchor = &cutlass::device_kernel<GemmKernel>;


// ===== COMPILED SASS (sm_90a) =====

	.target	sm_90a

	.elftype	@"ET_EXEC"


//--------------------- .note.nv.tkinfo           --------------------------
	.section	.note.nv.tkinfo,"",@"SHT_NOTE"
	.sectionflags	@"SHF_NOTE_NV_TKINFO"
	.tkinfo
        /*0018*/ 	.word	0x00000002
        /*0030*/ 	.string	""
        /*0030*/ 	.string	"ptxas"
        /*0030*/ 	.string	"Cuda compilation tools, release 13.0, V13.0.88"
        /*0030*/ 	.string	"Build cuda_13.0.r13.0/compiler.36424714_0"
        /*0030*/ 	.string	"-arch sm_90a -m 64 "



//--------------------- .note.nv.cuinfo           --------------------------
	.section	.note.nv.cuinfo,"",@"SHT_NOTE"
	.sectionflags	@"SHF_NOTE_NV_CUINFO"
        /*0018*/ 	.short	0x0002
        /*001a*/ 	.short	0x005a
        /*001c*/ 	.short	0x0082
	.zero		2


//--------------------- .nv.info                  --------------------------
	.section	.nv.info,"",@"SHT_CUDA_INFO"
	.align	4


	//----- nvinfo : EIATTR_REGCOUNT
	.align		4
        /*0000*/ 	.byte	0x04, 0x2f
        /*0002*/ 	.short	(.L_15 - .L_14)
	.align		4
.L_14:
        /*0004*/ 	.word	index@(_ZN7cutlass13device_kernelINS_4gemm6kernel13GemmUniversalIN4cute5tupleIJiiiiEEENS1_10collective13CollectiveMmaINS1_34MainloopSm90TmaGmmaWarpSpecializedILi6ENS5_IJNS4_1CILi2EEENSA_ILi1EEESC_EEENS1_35KernelTmaWarpSpecializedCooperativeEEENS5_IJNSA_ILi192EEENSA_ILi96EEENSA_ILi64EEEEEENS_6half_tENS5_IJlSC_lEEESK_SL_NS4_8TiledMMAINS4_8MMA_AtomIJNS4_4SM904GMMA25MMA_64x96x16_F32F16F16_SSILNSP_5MajorE0ELSR_0ELNSP_7ScaleInE1ELSS_1EEEEEENS4_6LayoutISD_NS5_IJSC_NSA_ILi0EEESW_EEEEENS5_IJNS4_10UnderscoreESZ_SZ_EEEEENS4_13SM90_TMA_LOADENS4_14ComposedLayoutINS4_7SwizzleILi3ELi4ELi3EEENS4_18smem_ptr_flag_bitsILi16EEENSV_INS5_IJNSA_ILi8EEESI_EEENS5_IJSI_SC_EEEEEEEvNS4_8identityENS4_23SM90_TMA_LOAD_MULTICASTES1C_vS1D_EENS_8epilogue10collective6detail29Sm90TmaWarpSpecializedAdapterINS1H_15DefaultEpilogueISK_SL_SL_NS1G_6thread17LinearCombinationISK_Li1EffLNS1L_9ScaleType4KindE0ELNS_15FloatRoundStyleE2ESK_EENS1_15EpilogueDefaultEEEEEvvEEEEvNT_6ParamsE)
        /*0008*/ 	.word	0x000000a8


	//----- nvinfo : EIATTR_FRAME_SIZE
	.align		4
.L_15:
        /*000c*/ 	.byte	0x04, 0x11
        /*000e*/ 	.short	(.L_17 - .L_16)
	.align		4
.L_16:
        /*0010*/ 	.word	index@(_ZN7cutlass13device_kernelINS_4gemm6kernel13GemmUniversalIN4cute5tupleIJiiiiEEENS1_10collective13CollectiveMmaINS1_34MainloopSm90TmaGmmaWarpSpecializedILi6ENS5_IJNS4_1CILi2EEENSA_ILi1EEESC_EEENS1_35KernelTmaWarpSpecializedCooperativeEEENS5_IJNSA_ILi192EEENSA_ILi96EEENSA_ILi64EEEEEENS_6half_tENS5_IJlSC_lEEESK_SL_NS4_8TiledMMAINS4_8MMA_AtomIJNS4_4SM904GMMA25MMA_64x96x16_F32F16F16_SSILNSP_5MajorE0ELSR_0ELNSP_7ScaleInE1ELSS_1EEEEEENS4_6LayoutISD_NS5_IJSC_NSA_ILi0EEESW_EEEEENS5_IJNS4_10UnderscoreESZ_SZ_EEEEENS4_13SM90_TMA_LOADENS4_14ComposedLayoutINS4_7SwizzleILi3ELi4ELi3EEENS4_18smem_ptr_flag_bitsILi16EEENSV_INS5_IJNSA_ILi8EEESI_EEENS5_IJSI_SC_EEEEEEEvNS4_8identityENS4_23SM90_TMA_LOAD_MULTICASTES1C_vS1D_EENS_8epilogue10collective6detail29Sm90TmaWarpSpecializedAdapterINS1H_15DefaultEpilogueISK_SL_SL_NS1G_6thread17LinearCombinationISK_Li1EffLNS1L_9ScaleType4KindE0ELNS_15FloatRoundStyleE2ESK_EENS1_15EpilogueDefaultEEEEEvvEEEEvNT_6ParamsE)
        /*0014*/ 	.word	0x00000000


	//----- nvinfo : EIATTR_MIN_STACK_SIZE
	.align		4
.L_17:
        /*0018*/ 	.byte	0x04, 0x12
        /*001a*/ 	.short	(.L_19 - .L_18)
	.align		4
.L_18:
        /*001c*/ 	.word	index@(_ZN7cutlass13device_kernelINS_4gemm6kernel13GemmUniversalIN4cute5tupleIJiiiiEEENS1_10collective13CollectiveMmaINS1_34MainloopSm90TmaGmmaWarpSpecializedILi6ENS5_IJNS4_1CILi2EEENSA_ILi1EEESC_EEENS1_35KernelTmaWarpSpecializedCooperativeEEENS5_IJNSA_ILi192EEENSA_ILi96EEENSA_ILi64EEEEEENS_6half_tENS5_IJlSC_lEEESK_SL_NS4_8TiledMMAINS4_8MMA_AtomIJNS4_4SM904GMMA25MMA_64x96x16_F32F16F16_SSILNSP_5MajorE0ELSR_0ELNSP_7ScaleInE1ELSS_1EEEEEENS4_6LayoutISD_NS5_IJSC_NSA_ILi0EEESW_EEEEENS5_IJNS4_10UnderscoreESZ_SZ_EEEEENS4_13SM90_TMA_LOADENS4_14ComposedLayoutINS4_7SwizzleILi3ELi4ELi3EEENS4_18smem_ptr_flag_bitsILi16EEENSV_INS5_IJNSA_ILi8EEESI_EEENS5_IJSI_SC_EEEEEEEvNS4_8identityENS4_23SM90_TMA_LOAD_MULTICASTES1C_vS1D_EENS_8epilogue10collective6detail29Sm90TmaWarpSpecializedAdapterINS1H_15DefaultEpilogueISK_SL_SL_NS1G_6thread17LinearCombinationISK_Li1EffLNS1L_9ScaleType4KindE0ELNS_15FloatRoundStyleE2ESK_EENS1_15EpilogueDefaultEEEEEvvEEEEvNT_6ParamsE)
        /*0020*/ 	.word	0x00000000
.L_19:


//--------------------- .nv.compat                --------------------------
	.section	.nv.compat,"",@"SHT_CUDA_COMPAT_INFO"
	.align	4
        /*0000*/ 	.byte	0x02, 0x09, 0x01, 0x00, 0x02, 0x02, 0x04, 0x00, 0x02, 0x05, 0x05, 0x00, 0x03, 0x07, 0x01, 0x01
        /*0010*/ 	.byte	0x02, 0x03, 0x01, 0x00, 0x02, 0x06, 0x01, 0x00, 0x04, 0x0b, 0x08, 0x00, 0x00, 0x00, 0x00, 0x00
        /*0020*/ 	.byte	0x00, 0x00, 0x00, 0x00


//--------------------- .nv.info._ZN7cutlass13device_kernelINS_4gemm6kernel13GemmUniversalIN4cute5tupleIJiiiiEEENS1_10collective13CollectiveMmaINS1_34MainloopSm90TmaGmmaWarpSpecializedILi6ENS5_IJNS4_1CILi2EEENSA_ILi1EEESC_EEENS1_35KernelTmaWarpSpecializedCooperativeEEENS5_IJNSA_ILi192EEENSA_ILi96EEENSA_ILi64EEEEEENS_6half_tENS5_IJlSC_lEEESK_SL_NS4_8TiledMMAINS4_8MMA_AtomIJNS4_4SM904GMMA25MMA_64x96x16_F32F16F16_SSILNSP_5MajorE0ELSR_0ELNSP_7ScaleInE1ELSS_1EEEEEENS4_6LayoutISD_NS5_IJSC_NSA_ILi0EEESW_EEEEENS5_IJNS4_10UnderscoreESZ_SZ_EEEEENS4_13SM90_TMA_LOADENS4_14ComposedLayoutINS4_7SwizzleILi3ELi4ELi3EEENS4_18smem_ptr_flag_bitsILi16EEENSV_INS5_IJNSA_ILi8EEESI_EEENS5_IJSI_SC_EEEEEEEvNS4_8identityENS4_23SM90_TMA_LOAD_MULTICASTES1C_vS1D_EENS_8epilogue10collective6detail29Sm90TmaWarpSpecializedAdapterINS1H_15DefaultEpilogueISK_SL_SL_NS1G_6thread17LinearCombinationISK_Li1EffLNS1L_9ScaleType4KindE0ELNS_15FloatRoundStyleE2ESK_EENS1_15EpilogueDefaultEEEEEvvEEEEvNT_6ParamsE --------------------------
	.section	.nv.info._ZN7cutlass13device_kernelINS_4gemm6kernel13GemmUniversalIN4cute5tupleIJiiiiEEENS1_10collective13CollectiveMmaINS1_34MainloopSm90TmaGmmaWarpSpecializedILi6ENS5_IJNS4_1CILi2EEENSA_ILi1EEESC_EEENS1_35KernelTmaWarpSpecializedCooperativeEEENS5_IJNSA_ILi192EEENSA_ILi96EEENSA_ILi64EEEEEENS_6half_tENS5_IJlSC_lEEESK_SL_NS4_8TiledMMAINS4_8MMA_AtomIJNS4_4SM904GMMA25MMA_64x96x16_F32F16F16_SSILNSP_5MajorE0ELSR_0ELNSP_7ScaleInE1ELSS_1EEEEEENS4_6LayoutISD_NS5_IJSC_NSA_ILi0EEESW_EEEEENS5_IJNS4_10UnderscoreESZ_SZ_EEEEENS4_13SM90_TMA_LOADENS4_14ComposedLayoutINS4_7SwizzleILi3ELi4ELi3EEENS4_18smem_ptr_flag_bitsILi16EEENSV_INS5_IJNSA_ILi8EEESI_EEENS5_IJSI_SC_EEEEEEEvNS4_8identityENS4_23SM90_TMA_LOAD_MULTICASTES1C_vS1D_EENS_8epilogue10collective6detail29Sm90TmaWarpSpecializedAdapterINS1H_15DefaultEpilogueISK_SL_SL_NS1G_6thread17LinearCombinationISK_Li1EffLNS1L_9ScaleType4KindE0ELNS_15FloatRoundStyleE2ESK_EENS1_15EpilogueDefaultEEEEEvvEEEEvNT_6ParamsE,"",@"SHT_CUDA_INFO"
	.sectionflags	@""
	.align	4


	//----- nvinfo : EIATTR_CUDA_API_VERSION
	.align		4
        /*0000*/ 	.byte	0x04, 0x37
        /*0002*/ 	.short	(.L_21 - .L_20)
.L_20:
        /*0004*/ 	.word	0x00000082


	//----- nvinfo : EIATTR_KPARAM_INFO
	.align		4
.L_21:
        /*0008*/ 	.byte	0x04, 0x17
        /*000a*/ 	.short	(.L_23 - .L_22)
.L_22:
        /*000c*/ 	.word	0x00000000
        /*0010*/ 	.short	0x0000
        /*0012*/ 	.short	0x0070
        /*0014*/ 	.byte	0x00, 0xf0, 0x01, 0x10


	//----- nvinfo : EIATTR_SPARSE_MMA_MASK
	.align		4
.L_23:
        /*0018*/ 	.byte	0x03, 0x50
        /*001a*/ 	.short	0x0000


	//----- nvinfo : EIATTR_MAXREG_COUNT
	.align		4
        /*001c*/ 	.byte	0x03, 0x1b
        /*001e*/ 	.short	0x00a8


	//----- nvinfo : EIATTR_NUM_BARRIERS
	.align		4
        /*0020*/ 	.byte	0x02, 0x4c
        /*0022*/ 	.byte	0x01
	.zero		1


	//----- nvinfo : EIATTR_EXTERNS
	.align		4
        /*0024*/ 	.byte	0x04, 0x0f
        /*0026*/ 	.short	(.L_25 - .L_24)


	//   ....[0]....
	.align		4
.L_24:
        /*0028*/ 	.word	index@(__assertfail)


	//----- nvinfo : EIATTR_MERCURY_ISA_VERSION
	.align		4
.L_25:
        /*002c*/ 	.byte	0x03, 0x5f
        /*002e*/ 	.short	0x0101


	//----- nvinfo : EIATTR_INT_WARP_WIDE_INSTR_OFFSETS
	.align		4
        /*0030*/ 	.byte	0x04, 0x31
        /*0032*/ 	.short	(.L_27 - .L_26)


	//   ....[0]....
.L_26:
        /*0034*/ 	.word	0x000004c0


	//   ....[1]....
        /*0038*/ 	.word	0x000004f0


	//   ....[2]....
        /*003c*/ 	.word	0x000006c0


	//   ....[3]....
        /*0040*/ 	.word	0x000021d0


	//----- nvinfo : EIATTR_COOP_GROUP_MASK_REGIDS
	.align		4
.L_27:
        /*0044*/ 	.byte	0x04, 0x29
        /*0046*/ 	.short	(.L_29 - .L_28)


	//   ....[0]....
.L_28:
        /*0048*/ 	.word	0xffffffff


	//   ....[1]....
        /*004c*/ 	.word	0xffffffff


	//   ....[2]....
        /*0050*/ 	.word	0xffffffff


	//   ....[3]....
        /*0054*/ 	.word	0xffffffff


	//   ....[4]....
        /*0058*/ 	.word	0xffffffff


	//   ....[5]....
        /*005c*/ 	.word	0xffffffff


	//----- nvinfo : EIATTR_COOP_GROUP_INSTR_OFFSETS
	.align		4
.L_29:
        /*0060*/ 	.byte	0x04, 0x28
        /*0062*/ 	.short	(.L_31 - .L_30)


	//   ....[0]....
.L_30:
        /*0064*/ 	.word	0x00000060


	//   ....[1]....
        /*0068*/ 	.word	0x00000070


	//   ....[2]....
        /*006c*/ 	.word	0x00000130


	//   ....[3]....
        /*0070*/ 	.word	0x00000310


	//   ....[4]....
        /*0074*/ 	.word	0x00000840


	//   ....[5]....
        /*0078*/ 	.word	0x000014d0


	//----- nvinfo : EIATTR_REG_RECONFIG
	.align		4
.L_31:
        /*007c*/ 	.byte	0x01, 0x54
	.zero		2


	//----- nvinfo : EIATTR_SYSCALL_OFFSETS
	.align		4
        /*0080*/ 	.byte	0x04, 0x46
        /*0082*/ 	.short	(.L_33 - .L_32)


	//   ....[0]....
.L_32:
        /*0084*/ 	.word	0x000016c0


	//----- nvinfo : EIATTR_MBARRIER_INSTR_OFFSETS
	.align		4
.L_33:
        /*0088*/ 	.byte	0x04, 0x39
        /*008a*/ 	.short	(.L_35 - .L_34)


	//   ....[0]....
.L_34:
        /*008c*/ 	.word	0x00000230
        /*0090*/ 	.word	0x000000ff
        /*0094*/ 	.word	0x00000000
        /*0098*/ 	.short	0x0100
        /*009a*/ 	.byte	0x08
	.zero		1


	//   ....[1]....
        /*009c*/ 	.word	0x00000240
        /*00a0*/ 	.word	0x000000ff
        /*00a4*/ 	.word	0x00000030
        /*00a8*/ 	.short	0x0100
        /*00aa*/ 	.byte	0x08
	.zero		1


	//   ....[2]....
        /*00ac*/ 	.word	0x00000250
        /*00b0*/ 	.word	0x000000ff
        /*00b4*/ 	.word	0x00000008
        /*00b8*/ 	.short	0x0100
        /*00ba*/ 	.byte	0x08
	.zero		1


	//   ....[3]....
        /*00bc*/ 	.word	0x00000260
        /*00c0*/ 	.word	0x000000ff
        /*00c4*/ 	.word	0x00000038
        /*00c8*/ 	.short	0x0100
        /*00ca*/ 	.byte	0x08
	.zero		1


	//   ....[4]....
        /*00cc*/ 	.word	0x00000270
        /*00d0*/ 	.word	0x000000ff
        /*00d4*/ 	.word	0x00000010
        /*00d8*/ 	.short	0x0100
        /*00da*/ 	.byte	0x08
	.zero		1


	//   ....[5]....
        /*00dc*/ 	.word	0x00000280
        /*00e0*/ 	.word	0x000000ff
        /*00e4*/ 	.word	0x00000040
        /*00e8*/ 	.short	0x0100
        /*00ea*/ 	.byte	0x08
	.zero		1


	//   ....[6]....
        /*00ec*/ 	.word	0x00000290
        /*00f0*/ 	.word	0x000000ff
        /*00f4*/ 	.word	0x00000018
        /*00f8*/ 	.short	0x0100
        /*00fa*/ 	.byte	0x08
	.zero		1


	//   ....[7]....
        /*00fc*/ 	.word	0x000002a0
        /*0100*/ 	.word	0x000000ff
        /*0104*/ 	.word	0x00000048
        /*0108*/ 	.short	0x0100
        /*010a*/ 	.byte	0x08
	.zero		1


	//   ....[8]....
        /*010c*/ 	.word	0x000002b0
        /*0110*/ 	.word	0x000000ff
        /*0114*/ 	.word	0x00000020
        /*0118*/ 	.short	0x0100
        /*011a*/ 	.byte	0x08
	.zero		1


	//   ....[9]....
        /*011c*/ 	.word	0x000002c0
        /*0120*/ 	.word	0x000000ff
        /*0124*/ 	.word	0x00000050
        /*0128*/ 	.short	0x0100
        /*012a*/ 	.byte	0x08
	.zero		1


	//   ....[10]....
        /*012c*/ 	.word	0x000002d0
        /*0130*/ 	.word	0x000000ff
        /*0134*/ 	.word	0x00000028
        /*0138*/ 	.short	0x0100
        /*013a*/ 	.byte	0x08
	.zero		1


	//   ....[11]....
        /*013c*/ 	.word	0x000002e0
        /*0140*/ 	.word	0x000000ff
        /*0144*/ 	.word	0x00000058
        /*0148*/ 	.short	0x0100
        /*014a*/ 	.byte	0x08
	.zero		1


	//   ....[12]....
        /*014c*/ 	.word	0x00000750
        /*0150*/ 	.word	0x000000ff
        /*0154*/ 	.word	0x00000070
        /*0158*/ 	.short	0x0100
        /*015a*/ 	.byte	0x06
	.zero		1


	//   ....[13]....
        /*015c*/ 	.word	0x000007e0
        /*0160*/ 	.word	0x000000ff
        /*0164*/ 	.word	0x00000078
        /*0168*/ 	.short	0x0100
        /*016a*/ 	.byte	0x06
	.zero		1


	//   ....[14]....
        /*016c*/ 	.word	0x00001780
        /*0170*/ 	.word	0x00000003
        /*0174*/ 	.word	0x00000000
        /*0178*/ 	.short	0x010a
        /*017a*/ 	.byte	0x3f
	.zero		1


	//   ....[15]....
        /*017c*/ 	.word	0x000017e0
        /*0180*/ 	.word	0x00000003
        /*0184*/ 	.word	0x00000000
        /*0188*/ 	.short	0x010a
        /*018a*/ 	.byte	0x3f
	.zero		1


	//   ....[16]....
        /*018c*/ 	.word	0x00001ca0
        /*0190*/ 	.word	0x00000005
        /*0194*/ 	.word	0x00000000
        /*0198*/ 	.short	0x010a
        /*019a*/ 	.byte	0x3f
	.zero		1


	//   ....[17]....
        /*019c*/ 	.word	0x00001ce0
        /*01a0*/ 	.word	0x00000005
        /*01a4*/ 	.word	0x00000000
        /*01a8*/ 	.short	0x010a
        /*01aa*/ 	.byte	0x3f
	.zero		1


	//   ....[18]....
        /*01ac*/ 	.word	0x00002080
        /*01b0*/ 	.word	0x00000005
        /*01b4*/ 	.word	0x00000000
        /*01b8*/ 	.short	0x0101
        /*01ba*/ 	.byte	0x3f
	.zero		1


	//   ....[19]....
        /*01bc*/ 	.word	0x00002270
        /*01c0*/ 	.word	0x00000003
        /*01c4*/ 	.word	0x00000000
        /*01c8*/ 	.short	0x0101
        /*01ca*/ 	.byte	0x3f
	.zero		1


	//   ....[20]....
        /*01cc*/ 	.word	0x00009760
        /*01d0*/ 	.word	0x00000015
        /*01d4*/ 	.word	0x00000030
        /*01d8*/ 	.short	0x010a
        /*01da*/ 	.byte	0x3f
	.zero		1


	//   ....[21]....
        /*01dc*/ 	.word	0x00009af0
        /*01e0*/ 	.word	0x00000006
        /*01e4*/ 	.word	0x00000078
        /*01e8*/ 	.short	0x0101
        /*01ea*/ 	.byte	0x3f
	.zero		1


	//   ....[22]....
        /*01ec*/ 	.word	0x0000a230
        /*01f0*/ 	.word	0x00000007
        /*01f4*/ 	.word	0x00000000
        /*01f8*/ 	.short	0x010a
        /*01fa*/ 	.byte	0x3f
	.zero		1


	//   ....[23]....
        /*01fc*/ 	.word	0x0000a2b0
        /*0200*/ 	.word	0x00000006
        /*0204*/ 	.word	0x00000000
        /*0208*/ 	.short	0x010a
        /*020a*/ 	.byte	0x3f
	.zero		1


	//   ....[24]....
        /*020c*/ 	.word	0x0000a340
        /*0210*/ 	.word	0x00000007
        /*0214*/ 	.word	0x00000000
        /*0218*/ 	.short	0x010a
        /*021a*/ 	.byte	0x3f
	.zero		1


	//   ....[25]....
        /*021c*/ 	.word	0x0000a3d0
        /*0220*/ 	.word	0x00000006
        /*0224*/ 	.word	0x00000000
        /*0228*/ 	.short	0x010a
        /*022a*/ 	.byte	0x3f
	.zero		1


	//   ....[26]....
        /*022c*/ 	.word	0x0000a460
        /*0230*/ 	.word	0x00000007
        /*0234*/ 	.word	0x00000000
        /*0238*/ 	.short	0x010a
        /*023a*/ 	.byte	0x3f
	.zero		1


	//   ....[27]....
        /*023c*/ 	.word	0x0000a4f0
        /*0240*/ 	.word	0x00000005
        /*0244*/ 	.word	0x00000000
        /*0248*/ 	.short	0x010a
        /*024a*/ 	.byte	0x3f
	.zero		1


	//   ....[28]....
        /*024c*/ 	.word	0x0000a550
        /*0250*/ 	.word	0x00000003
        /*0254*/ 	.word	0x00000000
        /*0258*/ 	.short	0x010a
        /*025a*/ 	.byte	0x3f
	.zero		1


	//   ....[29]....
        /*025c*/ 	.word	0x0000a5a0
        /*0260*/ 	.word	0x00000005
        /*0264*/ 	.word	0x00000000
        /*0268*/ 	.short	0x010a
        /*026a*/ 	.byte	0x3f
	.zero		1


	//   ....[30]....
        /*026c*/ 	.word	0x0000a670
        /*0270*/ 	.word	0x00000015
        /*0274*/ 	.word	0x00000030
        /*0278*/ 	.short	0x010a
        /*027a*/ 	.byte	0x3f
	.zero		1


	//   ....[31]....
        /*027c*/ 	.word	0x0000a740
        /*0280*/ 	.word	0x00000007
        /*0284*/ 	.word	0x00000000
        /*0288*/ 	.short	0x010a
        /*028a*/ 	.byte	0x3f
	.zero		1


	//   ....[32]....
        /*028c*/ 	.word	0x0000a790
        /*0290*/ 	.word	0x00000006
        /*0294*/ 	.word	0x00000000
        /*0298*/ 	.short	0x010a
        /*029a*/ 	.byte	0x3f
	.zero		1


	//   ....[33]....
        /*029c*/ 	.word	0x0000a7e0
        /*02a0*/ 	.word	0x00000007
        /*02a4*/ 	.word	0x00000000
        /*02a8*/ 	.short	0x010a
        /*02aa*/ 	.byte	0x3f
	.zero		1


	//   ....[34]....
        /*02ac*/ 	.word	0x0000a830
        /*02b0*/ 	.word	0x00000006
        /*02b4*/ 	.word	0x00000000
        /*02b8*/ 	.short	0x010a
        /*02ba*/ 	.byte	0x3f
	.zero		1


	//   ....[35]....
        /*02bc*/ 	.word	0x0000a880
        /*02c0*/ 	.word	0x00000007
        /*02c4*/ 	.word	0x00000000
        /*02c8*/ 	.short	0x010a
        /*02ca*/ 	.byte	0x3f
	.zero		1


	//----- nvinfo : EIATTR_NUM_MBARRIERS
	.align		4
.L_35:
        /*02cc*/ 	.byte	0x03, 0x38
        /*02ce*/ 	.short	0x000e


	//----- nvinfo : EIATTR_EXIT_INSTR_OFFSETS
	.align		4
        /*02d0*/ 	.byte	0x04, 0x1c
        /*02d2*/ 	.short	(.L_37 - .L_36)


	//   ....[0]....
.L_36:
        /*02d4*/ 	.word	0x00000a10


	//   ....[1]....
        /*02d8*/ 	.word	0x00001230


	//   ....[2]....
        /*02dc*/ 	.word	0x00008f00


	//   ....[3]....
        /*02e0*/ 	.word	0x00009460


	//   ....[4]....
        /*02e4*/ 	.word	0x0000a540


	//----- nvinfo : EIATTR_MAX_THREADS
	.align		4
.L_37:
        /*02e8*/ 	.byte	0x04, 0x05
        /*02ea*/ 	.short	(.L_39 - .L_38)
.L_38:
        /*02ec*/ 	.word	0x00000180
        /*02f0*/ 	.word	0x00000001
        /*02f4*/ 	.word	0x00000001


	//----- nvinfo : EIATTR_CRS_STACK_SIZE
	.align		4
.L_39:
        /*02f8*/ 	.byte	0x04, 0x1e
        /*02fa*/ 	.short	(.L_41 - .L_40)
.L_40:
        /*02fc*/ 	.word	0x00000000


	//----- nvinfo : EIATTR_CBANK_PARAM_SIZE
	.align		4
.L_41:
        /*0300*/ 	.byte	0x03, 0x19
        /*0302*/ 	.short	0x0470


	//----- nvinfo : EIATTR_PARAM_CBANK
	.align		4
        /*0304*/ 	.byte	0x04, 0x0a
        /*0306*/ 	.short	(.L_43 - .L_42)
	.align		4
.L_42:
        /*0308*/ 	.word	index@(.nv.constant0._ZN7cutlass13device_kernelINS_4gemm6kernel13GemmUniversalIN4cute5tupleIJiiiiEEENS1_10collective13CollectiveMmaINS1_34MainloopSm90TmaGmmaWarpSpecializedILi6ENS5_IJNS4_1CILi2EEENSA_ILi1EEESC_EEENS1_35KernelTmaWarpSpecializedCooperativeEEENS5_IJNSA_ILi192EEENSA_ILi96EEENSA_ILi64EEEEEENS_6half_tENS5_IJlSC_lEEESK_SL_NS4_8TiledMMAINS4_8MMA_AtomIJNS4_4SM904GMMA25MMA_64x96x16_F32F16F16_SSILNSP_5MajorE0ELSR_0ELNSP_7ScaleInE1ELSS_1EEEEEENS4_6LayoutISD_NS5_IJSC_NSA_ILi0EEESW_EEEEENS5_IJNS4_10UnderscoreESZ_SZ_EEEEENS4_13SM90_TMA_LOADENS4_14ComposedLayoutINS4_7SwizzleILi3ELi4ELi3EEENS4_18smem_ptr_flag_bitsILi16EEENSV_INS5_IJNSA_ILi8EEESI_EEENS5_IJSI_SC_EEEEEEEvNS4_8identityENS4_23SM90_TMA_LOAD_MULTICASTES1C_vS1D_EENS_8epilogue10collective6detail29Sm90TmaWarpSpecializedAdapterINS1H_15DefaultEpilogueISK_SL_SL_NS1G_6thread17LinearCombinationISK_Li1EffLNS1L_9ScaleType4KindE0ELNS_15FloatRoundStyleE2ESK_EENS1_15EpilogueDefaultEEEEEvvEEEEvNT_6ParamsE)
        /*030c*/ 	.short	0x0210
        /*030e*/ 	.short	0x0470


	//----- nvinfo : EIATTR_SW_WAR
	.align		4
.L_43:
        /*0310*/ 	.byte	0x04, 0x36
        /*0312*/ 	.short	(.L_45 - .L_44)
.L_44:
        /*0314*/ 	.word	0x00000008
.L_45:


//--------------------- .nv.callgraph             --------------------------
	.section	.nv.callgraph,"",@"SHT_CUDA_CALLGRAPH"
	.align	4
	.sectionentsize	8
	.align		4
        /*0000*/ 	.word	0x00000000
	.align		4
        /*0004*/ 	.word	0xffffffff
	.align		4
        /*0008*/ 	.word	index@(_ZN7cutlass13device_kernelINS_4gemm6kernel13GemmUniversalIN4cute5tupleIJiiiiEEENS1_10collective13CollectiveMmaINS1_34MainloopSm90TmaGmmaWarpSpecializedILi6ENS5_IJNS4_1CILi2EEENSA_ILi1EEESC_EEENS1_35KernelTmaWarpSpecializedCooperativeEEENS5_IJNSA_ILi192EEENSA_ILi96EEENSA_ILi64EEEEEENS_6half_tENS5_IJlSC_lEEESK_SL_NS4_8TiledMMAINS4_8MMA_AtomIJNS4_4SM904GMMA25MMA_64x96x16_F32F16F16_SSILNSP_5MajorE0ELSR_0ELNSP_7ScaleInE1ELSS_1EEEEEENS4_6LayoutISD_NS5_IJSC_NSA_ILi0EEESW_EEEEENS5_IJNS4_10UnderscoreESZ_SZ_EEEEENS4_13SM90_TMA_LOADENS4_14ComposedLayoutINS4_7SwizzleILi3ELi4ELi3EEENS4_18smem_ptr_flag_bitsILi16EEENSV_INS5_IJNSA_ILi8EEESI_EEENS5_IJSI_SC_EEEEEEEvNS4_8identityENS4_23SM90_TMA_LOAD_MULTICASTES1C_vS1D_EENS_8epilogue10collective6detail29Sm90TmaWarpSpecializedAdapterINS1H_15DefaultEpilogueISK_SL_SL_NS1G_6thread17LinearCombinationISK_Li1EffLNS1L_9ScaleType4KindE0ELNS_15FloatRoundStyleE2ESK_EENS1_15EpilogueDefaultEEEEEvvEEEEvNT_6ParamsE)
	.align		4
        /*000c*/ 	.word	index@(__assertfail)
	.align		4
        /*0010*/ 	.word	0x00000000
	.align		4
        /*0014*/ 	.word	0xfffffffe
	.align		4
        /*0018*/ 	.word	0x00000000
	.align		4
        /*001c*/ 	.word	0xfffffffd
	.align		4
        /*0020*/ 	.word	0x00000000
	.align		4
        /*0024*/ 	.word	0xfffffffc


//--------------------- .nv.constant4             --------------------------
	.section	.nv.constant4,"a",@progbits
	.align	8
	.align		8
.nv.constant4:
        /*0000*/ 	.dword	__assertfail
	.align		8
        /*0008*/ 	.dword	__unnamed_1
	.align		8
        /*0010*/ 	.dword	_ZN40_INTERNAL_79e58711_4_k_cu_e9393ae2_172284cuda3std3__45__cpo5beginE
	.align		8
        /*0018*/ 	.dword	_ZN40_INTERNAL_79e58711_4_k_cu_e9393ae2_172284cuda3std3__45__cpo3endE
	.align		8
        /*0020*/ 	.dword	_ZN40_INTERNAL_79e58711_4_k_cu_e9393ae2_172284cuda3std3__45__cpo6cbeginE
	.align		8
        /*0028*/ 	.dword	_ZN40_INTERNAL_79e58711_4_k_cu_e9393ae2_172284cuda3std3__45__cpo4cendE
	.align		8
        /*0030*/ 	.dword	_ZN40_INTERNAL_79e58711_4_k_cu_e9393ae2_172284cuda3std3__442_GLOBAL__N__79e58711_4_k_cu_e9393ae2_172286ignoreE
	.align		8
        /*0038*/ 	.dword	_ZN40_INTERNAL_79e58711_4_k_cu_e9393ae2_172284cuda3std3__419piecewise_constructE
	.align		8
        /*0040*/ 	.dword	_ZN40_INTERNAL_79e58711_4_k_cu_e9393ae2_172284cuda3std3__48in_placeE
	.align		8
        /*0048*/ 	.dword	_ZN40_INTERNAL_79e58711_4_k_cu_e9393ae2_172284cuda3std6ranges3__45__cpo4swapE
	.align		8
        /*0050*/ 	.dword	_ZN40_INTERNAL_79e58711_4_k_cu_e9393ae2_172284cuda3std6ranges3__45__cpo9iter_moveE
	.align		8
        /*0058*/ 	.dword	_ZN40_INTERNAL_79e58711_4_k_cu_e9393ae2_172284cute7productE
	.align		8
        /*0060*/ 	.dword	_ZN40_INTERNAL_79e58711_4_k_cu_e9393ae2_172284cute1_E
	.align		8
        /*0068*/ 	.dword	$str$22
	.align		8
        /*0070*/ 	.dword	$str$23


//--------------------- .text._ZN7cutlass13device_kernelINS_4gemm6kernel13GemmUniversalIN4cute5tupleIJiiiiEEENS1_10collective13CollectiveMmaINS1_34MainloopSm90TmaGmmaWarpSpecializedILi6ENS5_IJNS4_1CILi2EEENSA_ILi1EEESC_EEENS1_35KernelTmaWarpSpecializedCooperativeEEENS5_IJNSA_ILi192EEENSA_ILi96EEENSA_ILi64EEEEEENS_6half_tENS5_IJlSC_lEEESK_SL_NS4_8TiledMMAINS4_8MMA_AtomIJNS4_4SM904GMMA25MMA_64x96x16_F32F16F16_SSILNSP_5MajorE0ELSR_0ELNSP_7ScaleInE1ELSS_1EEEEEENS4_6LayoutISD_NS5_IJSC_NSA_ILi0EEESW_EEEEENS5_IJNS4_10UnderscoreESZ_SZ_EEEEENS4_13SM90_TMA_LOADENS4_14ComposedLayoutINS4_7SwizzleILi3ELi4ELi3EEENS4_18smem_ptr_flag_bitsILi16EEENSV_INS5_IJNSA_ILi8EEESI_EEENS5_IJSI_SC_EEEEEEEvNS4_8identityENS4_23SM90_TMA_LOAD_MULTICASTES1C_vS1D_EENS_8epilogue10collective6detail29Sm90TmaWarpSpecializedAdapterINS1H_15DefaultEpilogueISK_SL_SL_NS1G_6thread17LinearCombinationISK_Li1EffLNS1L_9ScaleType4KindE0ELNS_15FloatRoundStyleE2ESK_EENS1_15EpilogueDefaultEEEEEvvEEEEvNT_6ParamsE --------------------------
	.section	.text._ZN7cutlass13device_kernelINS_4gemm6kernel13GemmUniversalIN4cute5tupleIJiiiiEEENS1_10collective13CollectiveMmaINS1_34MainloopSm90TmaGmmaWarpSpecializedILi6ENS5_IJNS4_1CILi2EEENSA_ILi1EEESC_EEENS1_35KernelTmaWarpSpecializedCooperativeEEENS5_IJNSA_ILi192EEENSA_ILi96EEENSA_ILi64EEEEEENS_6half_tENS5_IJlSC_lEEESK_SL_NS4_8TiledMMAINS4_8MMA_AtomIJNS4_4SM904GMMA25MMA_64x96x16_F32F16F16_SSILNSP_5MajorE0ELSR_0ELNSP_7ScaleInE1ELSS_1EEEEEENS4_6LayoutISD_NS5_IJSC_NSA_ILi0EEESW_EEEEENS5_IJNS4_10UnderscoreESZ_SZ_EEEEENS4_13SM90_TMA_LOADENS4_14ComposedLayoutINS4_7SwizzleILi3ELi4ELi3EEENS4_18smem_ptr_flag_bitsILi16EEENSV_INS5_IJNSA_ILi8EEESI_EEENS5_IJSI_SC_EEEEEEEvNS4_8identityENS4_23SM90_TMA_LOAD_MULTICASTES1C_vS1D_EENS_8epilogue10collective6detail29Sm90TmaWarpSpecializedAdapterINS1H_15DefaultEpilogueISK_SL_SL_NS1G_6thread17LinearCombinationISK_Li1EffLNS1L_9ScaleType4KindE0ELNS_15FloatRoundStyleE2ESK_EENS1_15EpilogueDefaultEEEEEvvEEEEvNT_6ParamsE,"ax",@progbits
	.align	128
.text._ZN7cutlass13device_kernelINS_4gemm6kernel13GemmUniversalIN4cute5tupleIJiiiiEEENS1_10collective13CollectiveMmaINS1_34MainloopSm90TmaGmmaWarpSpecializedILi6ENS5_IJNS4_1CILi2EEENSA_ILi1EEESC_EEENS1_35KernelTmaWarpSpecializedCooperativeEEENS5_IJNSA_ILi192EEENSA_ILi96EEENSA_ILi64EEEEEENS_6half_tENS5_IJlSC_lEEESK_SL_NS4_8TiledMMAINS4_8MMA_AtomIJNS4_4SM904GMMA25MMA_64x96x16_F32F16F16_SSILNSP_5MajorE0ELSR_0ELNSP_7ScaleInE1ELSS_1EEEEEENS4_6LayoutISD_NS5_IJSC_NSA_ILi0EEESW_EEEEENS5_IJNS4_10UnderscoreESZ_SZ_EEEEENS4_13SM90_TMA_LOADENS4_14ComposedLayoutINS4_7SwizzleILi3ELi4ELi3EEENS4_18smem_ptr_flag_bitsILi16EEENSV_INS5_IJNSA_ILi8EEESI_EEENS5_IJSI_SC_EEEEEEEvNS4_8identityENS4_23SM90_TMA_LOAD_MULTICASTES1C_vS1D_EENS_8epilogue10collective6detail29Sm90TmaWarpSpecializedAdapterINS1H_15DefaultEpilogueISK_SL_SL_NS1G_6thread17LinearCombinationISK_Li1EffLNS1L_9ScaleType4KindE0ELNS_15FloatRoundStyleE2ESK_EENS1_15EpilogueDefaultEEEEEvvEEEEvNT_6ParamsE:
        .type           _ZN7cutlass13device_kernelINS_4gemm6kernel13GemmUniversalIN4cute5tupleIJiiiiEEENS1_10collective13CollectiveMmaINS1_34MainloopSm90TmaGmmaWarpSpecializedILi6ENS5_IJNS4_1CILi2EEENSA_ILi1EEESC_EEENS1_35KernelTmaWarpSpecializedCooperativeEEENS5_IJNSA_ILi192EEENSA_ILi96EEENSA_ILi64EEEEEENS_6half_tENS5_IJlSC_lEEESK_SL_NS4_8TiledMMAINS4_8MMA_AtomIJNS4_4SM904GMMA25MMA_64x96x16_F32F16F16_SSILNSP_5MajorE0ELSR_0ELNSP_7ScaleInE1ELSS_1EEEEEENS4_6LayoutISD_NS5_IJSC_NSA_ILi0EEESW_EEEEENS5_IJNS4_10UnderscoreESZ_SZ_EEEEENS4_13SM90_TMA_LOADENS4_14ComposedLayoutINS4_7SwizzleILi3ELi4ELi3EEENS4_18smem_ptr_flag_bitsILi16EEENSV_INS5_IJNSA_ILi8EEESI_EEENS5_IJSI_SC_EEEEEEEvNS4_8identityENS4_23SM90_TMA_LOAD_MULTICASTES1C_vS1D_EENS_8epilogue10collective6detail29Sm90TmaWarpSpecializedAdapterINS1H_15DefaultEpilogueISK_SL_SL_NS1G_6thread17LinearCombinationISK_Li1EffLNS1L_9ScaleType4KindE0ELNS_15FloatRoundStyleE2ESK_EENS1_15EpilogueDefaultEEEEEvvEEEEvNT_6ParamsE,@function
        .size           _ZN7cutlass13device_kernelINS_4gemm6kernel13GemmUniversalIN4cute5tupleIJiiiiEEENS1_10collective13CollectiveMmaINS1_34MainloopSm90TmaGmmaWarpSpecializedILi6ENS5_IJNS4_1CILi2EEENSA_ILi1EEESC_EEENS1_35KernelTmaWarpSpecializedCooperativeEEENS5_IJNSA_ILi192EEENSA_ILi96EEENSA_ILi64EEEEEENS_6half_tENS5_IJlSC_lEEESK_SL_NS4_8TiledMMAINS4_8MMA_AtomIJNS4_4SM904GMMA25MMA_64x96x16_F32F16F16_SSILNSP_5MajorE0ELSR_0ELNSP_7ScaleInE1ELSS_1EEEEEENS4_6LayoutISD_NS5_IJSC_NSA_ILi0EEESW_EEEEENS5_IJNS4_10UnderscoreESZ_SZ_EEEEENS4_13SM90_TMA_LOADENS4_14ComposedLayoutINS4_7SwizzleILi3ELi4ELi3EEENS4_18smem_ptr_flag_bitsILi16EEENSV_INS5_IJNSA_ILi8EEESI_EEENS5_IJSI_SC_EEEEEEEvNS4_8identityENS4_23SM90_TMA_LOAD_MULTICASTES1C_vS1D_EENS_8epilogue10collective6detail29Sm90TmaWarpSpecializedAdapterINS1H_15DefaultEpilogueISK_SL_SL_NS1G_6thread17LinearCombinationISK_Li1EffLNS1L_9ScaleType4KindE0ELNS_15FloatRoundStyleE2ESK_EENS1_15EpilogueDefaultEEEEEvvEEEEvNT_6ParamsE,(.L_x_265 - _ZN7cutlass13device_kernelINS_4gemm6kernel13GemmUniversalIN4cute5tupleIJiiiiEEENS1_10collective13CollectiveMmaINS1_34MainloopSm90TmaGmmaWarpSpecializedILi6ENS5_IJNS4_1CILi2EEENSA_ILi1EEESC_EEENS1_35KernelTmaWarpSpecializedCooperativeEEENS5_IJNSA_ILi192EEENSA_ILi96EEENSA_ILi64EEEEEENS_6half_tENS5_IJlSC_lEEESK_SL_NS4_8TiledMMAINS4_8MMA_AtomIJNS4_4SM904GMMA25MMA_64x96x16_F32F16F16_SSILNSP_5MajorE0ELSR_0ELNSP_7ScaleInE1ELSS_1EEEEEENS4_6LayoutISD_NS5_IJSC_NSA_ILi0EEESW_EEEEENS5_IJNS4_10UnderscoreESZ_SZ_EEEEENS4_13SM90_TMA_LOADENS4_14ComposedLayoutINS4_7SwizzleILi3ELi4ELi3EEENS4_18smem_ptr_flag_bitsILi16EEENSV_INS5_IJNSA_ILi8EEESI_EEENS5_IJSI_SC_EEEEEEEvNS4_8identityENS4_23SM90_TMA_LOAD_MULTICASTES1C_vS1D_EENS_8epilogue10collective6detail29Sm90TmaWarpSpecializedAdapterINS1H_15DefaultEpilogueISK_SL_SL_NS1G_6thread17LinearCombinationISK_Li1EffLNS1L_9ScaleType4KindE0ELNS_15FloatRoundStyleE2ESK_EENS1_15EpilogueDefaultEEEEEvvEEEEvNT_6ParamsE)
        .other          _ZN7cutlass13device_kernelINS_4gemm6kernel13GemmUniversalIN4cute5tupleIJiiiiEEENS1_10collective13CollectiveMmaINS1_34MainloopSm90TmaGmmaWarpSpecializedILi6ENS5_IJNS4_1CILi2EEENSA_ILi1EEESC_EEENS1_35KernelTmaWarpSpecializedCooperativeEEENS5_IJNSA_ILi192EEENSA_ILi96EEENSA_ILi64EEEEEENS_6half_tENS5_IJlSC_lEEESK_SL_NS4_8TiledMMAINS4_8MMA_AtomIJNS4_4SM904GMMA25MMA_64x96x16_F32F16F16_SSILNSP_5MajorE0ELSR_0ELNSP_7ScaleInE1ELSS_1EEEEEENS4_6LayoutISD_NS5_IJSC_NSA_ILi0EEESW_EEEEENS5_IJNS4_10UnderscoreESZ_SZ_EEEEENS4_13SM90_TMA_LOADENS4_14ComposedLayoutINS4_7SwizzleILi3ELi4ELi3EEENS4_18smem_ptr_flag_bitsILi16EEENSV_INS5_IJNSA_ILi8EEESI_EEENS5_IJSI_SC_EEEEEEEvNS4_8identityENS4_23SM90_TMA_LOAD_MULTICASTES1C_vS1D_EENS_8epilogue10collective6detail29Sm90TmaWarpSpecializedAdapterINS1H_15DefaultEpilogueISK_SL_SL_NS1G_6thread17LinearCombinationISK_Li1EffLNS1L_9ScaleType4KindE0ELNS_15FloatRoundStyleE2ESK_EENS1_15EpilogueDefaultEEEEEvvEEEEvNT_6ParamsE,@"STO_CUDA_ENTRY STV_DEFAULT"
_ZN7cutlass13device_kernelINS_4gemm6kernel13GemmUniversalIN4cute5tupleIJiiiiEEENS1_10collective13CollectiveMmaINS1_34MainloopSm90TmaGmmaWarpSpecializedILi6ENS5_IJNS4_1CILi2EEENSA_ILi1EEESC_EEENS1_35KernelTmaWarpSpecializedCooperativeEEENS5_IJNSA_ILi192EEENSA_ILi96EEENSA_ILi64EEEEEENS_6half_tENS5_IJlSC_lEEESK_SL_NS4_8TiledMMAINS4_8MMA_AtomIJNS4_4SM904GMMA25MMA_64x96x16_F32F16F16_SSILNSP_5MajorE0ELSR_0ELNSP_7ScaleInE1ELSS_1EEEEEENS4_6LayoutISD_NS5_IJSC_NSA_ILi0EEESW_EEEEENS5_IJNS4_10UnderscoreESZ_SZ_EEEEENS4_13SM90_TMA_LOADENS4_14ComposedLayoutINS4_7SwizzleILi3ELi4ELi3EEENS4_18smem_ptr_flag_bitsILi16EEENSV_INS5_IJNSA_ILi8EEESI_EEENS5_IJSI_SC_EEEEEEEvNS4_8identityENS4_23SM90_TMA_LOAD_MULTICASTES1C_vS1D_EENS_8epilogue10collective6detail29Sm90TmaWarpSpecializedAdapterINS1H_15DefaultEpilogueISK_SL_SL_NS1G_6thread17LinearCombinationISK_Li1EffLNS1L_9ScaleType4KindE0ELNS_15FloatRoundStyleE2ESK_EENS1_15EpilogueDefaultEEEEEvvEEEEvNT_6ParamsE:
[----:B------:R-:W0:Y:S01]  /*0000*/  LDC R1, c[0x0][0x28] ;  /* 0x00000a00ff017b82 */ /* 0x000e220000000800 */
[----:B------:R-:W1:Y:S01]  /*0010*/  S2R R130, SR_TID.X ;  /* 0x0000000000827919 */ /* 0x000e620000002100 */
[----:B------:R-:W-:Y:S01]  /*0020*/  ELECT P0, URZ, PT ;  /* 0x00000000003f782f */ /* 0x000fe20003800000 */
[----:B------:R-:W-:Y:S01]  /*0030*/  BSSY B0, `(.L_x_0) ;  /* 0x000000f000007945 */ /* 0x000fe20003800000 */
[--C-:B-1----:R-:W-:Y:S02]  /*0040*/  SHF.R.U32.HI R0, RZ, 0x5, R130.reuse ;  /* 0x00000005ff007819 */ /* 0x102fe40000011682 */
[----:B------:R-:W-:-:S03]  /*0050*/  SHF.R.U32.HI R7, RZ, 0x7, R130 ;  /* 0x00000007ff077819 */ /* 0x000fc60000011682 */
[----:B------:R-:W1:Y:S04]  /*0060*/  SHFL.IDX PT, R3, R0, RZ, 0x1f ;  /* 0x00001fff00037589 */ /* 0x000e6800000e0000 */
[----:B------:R2:W3:Y:S01]  /*0070*/  SHFL.IDX PT, R2, R7, RZ, 0x1f ;  /* 0x00001fff07027589 */ /* 0x0004e200000e0000 */
[----:B-1----:R-:W-:-:S13]  /*0080*/  ISETP.NE.OR P0, PT, R3, RZ, !P0 ;  /* 0x000000ff0300720c */ /* 0x002fda0004705670 */
[----:B0-23--:R-:W-:Y:S05]  /*0090*/  @P0 BRA `(.L_x_1) ;  /* 0x0000000000200947 */ /* 0x00dfea0003800000 */
[----:B------:R-:W-:Y:S02]  /*00a0*/  ULDC.64 UR4, c[0x0][0x198] ;  /* 0x0000660000047ab9 */ /* 0x000fe40000000a00 */
[----:B------:R-:W-:Y:S02]  /*00b0*/  UIADD3 UR6, UP0, UR4, 0xf0, URZ ;  /* 0x000000f004067890 */ /* 0x000fe4000ff1e03f */
[----:B------:R-:W-:Y:S02]  /*00c0*/  UIADD3 UR4, UP1, UR4, 0x1f0, URZ ;  /* 0x000001f004047890 */ /* 0x000fe4000ff3e03f */
[----:B------:R-:W-:Y:S02]  /*00d0*/  UIADD3.X UR7, URZ, UR5, URZ, UP0, !UPT ;  /* 0x000000053f077290 */ /* 0x000fe400087fe43f */
[----:B------:R-:W-:-:S07]  /*00e0*/  UIADD3.X UR5, URZ, UR5, URZ, UP1, !UPT ;  /* 0x000000053f057290 */ /* 0x000fce0008ffe43f */
[----:B------:R0:W-:Y:S02]  /*00f0*/  UTMACCTL.PF [UR6] ;  /* 0x00000000060079b9 */ /* 0x0001e40008040000 */
[----:B------:R0:W-:Y:S02]  /*0100*/  UTMACCTL.PF [UR4] ;  /* 0x00000000040079b9 */ /* 0x0001e40008040000 */
[----:B0-----:R-:W-:Y:S01]  /*0110*/  NOP ;  /* 0x0000000000007918 */ /* 0x001fe20000000000 */
.L_x_1:
[----:B------:R-:W-:Y:S05]  /*0120*/  BSYNC B0 ;  /* 0x0000000000007941 */ /* 0x000fea0003800000 */
.L_x_0:
[----:B------:R-:W0:Y:S02]  /*0130*/  SHFL.IDX PT, R5, R0, RZ, 0x1f ;  /* 0x00001fff00057589 */ /* 0x000e2400000e0000 */
[----:B0-----:R-:W-:-:S13]  /*0140*/  ISETP.NE.AND P0, PT, R5, RZ, PT ;  /* 0x000000ff0500720c */ /* 0x001fda0003f05270 */
[----:B------:R-:W-:Y:S05]  /*0150*/  @P0 BRA `(.L_x_2) ;  /* 0x0000000000680947 */ /* 0x000fea0003800000 */
[----:B------:R-:W0:Y:S01]  /*0160*/  S2UR UR8, SR_CgaCtaId ;  /* 0x00000000000879c3 */ /* 0x000e220000008800 */
[----:B------:R-:W-:Y:S01]  /*0170*/  UMOV UR4, 0x400 ;  /* 0x0000040000047882 */ /* 0x000fe20000000000 */
[----:B------:R-:W-:Y:S01]  /*0180*/  UMOV UR5, 0x1 ;  /* 0x0000000100057882 */ /* 0x000fe20000000000 */
[----:B------:R-:W-:Y:S01]  /*0190*/  UMOV UR6, 0x4 ;  /* 0x0000000400067882 */ /* 0x000fe20000000000 */
[----:B------:R-:W-:Y:S01]  /*01a0*/  ELECT P0, URZ, PT ;  /* 0x00000000003f782f */ /* 0x000fe20003800000 */
[----:B------:R-:W-:-:S04]  /*01b0*/  UIADD3 UR6, -UR6, 0x100000, URZ ;  /* 0x0010000006067890 */ /* 0x000fc8000fffe13f */
[----:B------:R-:W-:Y:S02]  /*01c0*/  USHF.L.U32 UR7, UR6, 0xb, URZ ;  /* 0x0000000b06077899 */ /* 0x000fe4000800063f */
[----:B------:R-:W-:Y:S02]  /*01d0*/  USHF.L.U32 UR6, UR6, 0x1, URZ ;  /* 0x0000000106067899 */ /* 0x000fe4000800063f */
[----:B0-----:R-:W-:Y:S02]  /*01e0*/  ULEA UR8, UR8, UR4, 0x18 ;  /* 0x0000000408087291 */ /* 0x001fe4000f8ec03f */
[----:B------:R-:W-:-:S04]  /*01f0*/  UIADD3 UR4, -UR5, 0x100000, URZ ;  /* 0x0010000005047890 */ /* 0x000fc8000fffe13f */
[----:B------:R-:W-:Y:S02]  /*0200*/  USHF.L.U32 UR5, UR4, 0xb, URZ ;  /* 0x0000000b04057899 */ /* 0x000fe4000800063f */
[----:B------:R-:W-:Y:S01]  /*0210*/  USHF.L.U32 UR4, UR4, 0x1, URZ ;  /* 0x0000000104047899 */ /* 0x000fe2000800063f */
[----:B------:R-:W0:Y:S11]  /*0220*/  FENCE.VIEW.ASYNC.S ;  /* 0x00000000000073c6 */ /* 0x000e360000000000 */
[----:B0-----:R0:W1:Y:S01]  /*0230*/  SYNCS.EXCH.64 URZ, [UR8], UR4 ;  /* 0x00000004083f75b2 */ /* 0x0010620008000100 */
[----:B------:R0:W2:Y:S01]  /*0240*/  SYNCS.EXCH.64 URZ, [UR8+0x30], UR6 ;  /* 0x00003006083f75b2 */ /* 0x0000a20008000100 */
[----:B------:R0:W3:Y:S01]  /*0250*/  SYNCS.EXCH.64 URZ, [UR8+0x8], UR4 ;  /* 0x00000804083f75b2 */ /* 0x0000e20008000100 */
[----:B------:R0:W4:Y:S01]  /*0260*/  SYNCS.EXCH.64 URZ, [UR8+0x38], UR6 ;  /* 0x00003806083f75b2 */ /* 0x0001220008000100 */
[----:B------:R0:W0:Y:S01]  /*0270*/  SYNCS.EXCH.64 URZ, [UR8+0x10], UR4 ;  /* 0x00001004083f75b2 */ /* 0x0000220008000100 */
[----:B------:R0:W0:Y:S01]  /*0280*/  SYNCS.EXCH.64 URZ, [UR8+0x40], UR6 ;  /* 0x00004006083f75b2 */ /* 0x0000220008000100 */
[----:B------:R0:W0:Y:S01]  /*0290*/  SYNCS.EXCH.64 URZ, [UR8+0x18], UR4 ;  /* 0x00001804083f75b2 */ /* 0x0000220008000100 */
[----:B------:R0:W0:Y:S01]  /*02a0*/  SYNCS.EXCH.64 URZ, [UR8+0x48], UR6 ;  /* 0x00004806083f75b2 */ /* 0x0000220008000100 */
[----:B------:R0:W0:Y:S01]  /*02b0*/  SYNCS.EXCH.64 URZ, [UR8+0x20], UR4 ;  /* 0x00002004083f75b2 */ /* 0x0000220008000100 */
[----:B------:R0:W0:Y:S01]  /*02c0*/  SYNCS.EXCH.64 URZ, [UR8+0x50], UR6 ;  /* 0x00005006083f75b2 */ /* 0x0000220008000100 */
[----:B------:R0:W0:Y:S01]  /*02d0*/  SYNCS.EXCH.64 URZ, [UR8+0x28], UR4 ;  /* 0x00002804083f75b2 */ /* 0x0000220008000100 */
[----:B------:R0:W0:Y:S01]  /*02e0*/  SYNCS.EXCH.64 URZ, [UR8+0x58], UR6 ;  /* 0x00005806083f75b2 */ /* 0x0000220008000100 */
[----:B------:R-:W-:Y:S01]  /*02f0*/  NOP ;  /* 0x0000000000007918 */ /* 0x000fe20000000000 */
.L_x_2:
[----:B------:R-:W-:Y:S01]  /*0300*/  SHF.R.S32.HI R9, RZ, 0x1f, R130 ;  /* 0x0000001fff097819 */ /* 0x000fe20000011482 */
[----:B------:R-:W5:Y:S01]  /*0310*/  SHFL.IDX PT, R0, R0, RZ, 0x1f ;  /* 0x00001fff00007589 */ /* 0x000f6200000e0000 */
[----:B0-----:R-:W0:Y:S01]  /*0320*/  S2UR UR8, SR_CTAID.X ;  /* 0x00000000000879c3 */ /* 0x001e220000002500 */
[----:B------:R-:W-:Y:S02]  /*0330*/  ELECT P0, URZ, PT ;  /* 0x00000000003f782f */ /* 0x000fe40003800000 */
[----:B------:R-:W-:Y:S01]  /*0340*/  LEA.HI R9, R9, R130, RZ, 0x7 ;  /* 0x0000008209097211 */ /* 0x000fe200078f38ff */
[----:B------:R-:W1:Y:S01]  /*0350*/  S2R R4, SR_CTAID.Y ;  /* 0x0000000000047919 */ /* 0x000e620000002600 */
[----:B------:R-:W-:Y:S01]  /*0360*/  SHF.R.S32.HI R6, RZ, 0x1f, R5 ;  /* 0x0000001fff067819 */ /* 0x000fe20000011405 */
[----:B------:R-:W-:Y:S01]  /*0370*/  ULDC UR4, c[0x0][0x150] ;  /* 0x0000540000047ab9 */ /* 0x000fe20000000800 */
[----:B------:R-:W-:Y:S01]  /*0380*/  LOP3.LUT R9, R9, 0xffffff80, RZ, 0xc0, !PT ;  /* 0xffffff8009097812 */ /* 0x000fe200078ec0ff */
[----:B------:R-:W-:Y:S01]  /*0390*/  NOP ;  /* 0x0000000000007918 */ /* 0x000fe20000000000 */
[----:B------:R-:W-:Y:S01]  /*03a0*/  LEA.HI R6, R6, R5, RZ, 0x2 ;  /* 0x0000000506067211 */ /* 0x000fe200078f10ff */
[----:B------:R-:W2:Y:S01]  /*03b0*/  LDC R12, c[0x0][0x144] ;  /* 0x00005100ff0c7b82 */ /* 0x000ea20000000800 */
[----:B------:R-:W-:Y:S01]  /*03c0*/  MOV R19, 0x1 ;  /* 0x0000000100137802 */ /* 0x000fe20000000f00 */
[----:B------:R-:W-:Y:S01]  /*03d0*/  IMAD.IADD R8, R130, 0x1, -R9 ;  /* 0x0000000182087824 */ /* 0x000fe200078e0a09 */
[----:B------:R-:W-:Y:S01]  /*03e0*/  LOP3.LUT R6, R6, 0x3ffffffc, RZ, 0xc0, !PT ;  /* 0x3ffffffc06067812 */ /* 0x000fe200078ec0ff */
[----:B------:R-:W-:Y:S01]  /*03f0*/  NOP ;  /* 0x0000000000007918 */ /* 0x000fe20000000000 */
[----:B------:R-:W-:-:S02]  /*0400*/  ISETP.NE.AND P3, PT, R2, RZ, PT ;  /* 0x000000ff0200720c */ /* 0x000fc40003f65270 */
[----:B------:R-:W-:Y:S01]  /*0410*/  SHF.R.S32.HI R9, RZ, 0x1f, R8 ;  /* 0x0000001fff097819 */ /* 0x000fe20000011408 */
[----:B------:R-:W-:Y:S01]  /*0420*/  IMAD.IADD R6, R5, 0x1, -R6 ;  /* 0x0000000105067824 */ /* 0x000fe200078e0a06 */
[----:B------:R-:W3:Y:S02]  /*0430*/  LDC R14, c[0x0][0x140] ;  /* 0x00005000ff0e7b82 */ /* 0x000ee40000000800 */
[----:B------:R-:W-:Y:S02]  /*0440*/  LEA.HI R9, R9, R8, RZ, 0x3 ;  /* 0x0000000809097211 */ /* 0x000fe400078f18ff */
[----:B-----5:R-:W-:Y:S02]  /*0450*/  ISETP.NE.OR P0, PT, R0, RZ, !P0 ;  /* 0x000000ff0000720c */ /* 0x020fe40004705670 */
[--C-:B------:R-:W-:Y:S02]  /*0460*/  SHF.R.S32.HI R0, RZ, 0x3, R9.reuse ;  /* 0x00000003ff007819 */ /* 0x100fe40000011409 */
[----:B------:R-:W-:-:S02]  /*0470*/  SHF.R.S32.HI R9, RZ, 0x1f, R9 ;  /* 0x0000001fff097819 */ /* 0x000fc40000011409 */
[----:B0-----:R-:W-:Y:S02]  /*0480*/  I2FP.F32.U32 R10, UR8 ;  /* 0x00000008000a7c45 */ /* 0x001fe40008201000 */
[----:B------:R-:W-:-:S03]  /*0490*/  LEA.HI R9, R9, R0, RZ, 0x2 ;  /* 0x0000000009097211 */ /* 0x000fc600078f10ff */
[----:B------:R-:W-:Y:S01]  /*04a0*/  FMUL R10, R10, UR4 ;  /* 0x000000040a0a7c20 */ /* 0x000fe20008400000 */
[----:B------:R-:W-:Y:S01]  /*04b0*/  LOP3.LUT R9, R9, 0xfffffffc, RZ, 0xc0, !PT ;  /* 0xfffffffc09097812 */ /* 0x000fe200078ec0ff */
[----:B------:R-:W-:Y:S01]  /*04c0*/  VOTEU.ALL UP0, P0 ;  /* 0x00000000003f7886 */ /* 0x000fe20000000000 */
[----:B-1----:R-:W-:Y:S01]  /*04d0*/  I2FP.F32.U32 R13, R4 ;  /* 0x00000004000d7245 */ /* 0x002fe20000201000 */
[----:B------:R-:W-:Y:S01]  /*04e0*/  ULDC UR4, c[0x0][0x154] ;  /* 0x0000550000047ab9 */ /* 0x000fe20000000800 */
[----:B------:R-:W-:Y:S01]  /*04f0*/  VOTEU.ALL UP1, P0 ;  /* 0x00000000003f7886 */ /* 0x000fe20000020000 */
[----:B------:R-:W0:Y:S01]  /*0500*/  F2I.U32.TRUNC.NTZ R10, R10 ;  /* 0x0000000a000a7305 */ /* 0x000e22000020f000 */
[----:B------:R-:W-:Y:S01]  /*0510*/  IMAD.IADD R9, R0, 0x1, -R9 ;  /* 0x0000000100097824 */ /* 0x000fe200078e0a09 */
[----:B------:R-:W1:Y:S01]  /*0520*/  @!UP0 S2UR UR7, SR_CgaCtaId ;  /* 0x00000000000789c3 */ /* 0x000e620000008800 */
[----:B------:R-:W-:Y:S01]  /*0530*/  FMUL R13, R13, UR4 ;  /* 0x000000040d0d7c20 */ /* 0x000fe20008400000 */
[----:B------:R-:W-:Y:S01]  /*0540*/  SHF.R.S32.HI R0, RZ, 0x1f, R3 ;  /* 0x0000001fff007819 */ /* 0x000fe20000011403 */
[----:B------:R-:W-:Y:S01]  /*0550*/  IMAD R22, R6, 0x4, R9 ;  /* 0x0000000406167824 */ /* 0x000fe200078e0209 */
[----:B------:R-:W-:Y:S01]  /*0560*/  UMOV UR4, 0x20 ;  /* 0x0000002000047882 */ /* 0x000fe20000000000 */
[----:B------:R-:W-:Y:S01]  /*0570*/  @!UP0 UMOV UR6, 0x400 ;  /* 0x0000040000068882 */ /* 0x000fe20000000000 */
[----:B------:R-:W-:Y:S01]  /*0580*/  LEA.HI R0, R0, R3, RZ, 0x2 ;  /* 0x0000000300007211 */ /* 0x000fe200078f10ff */
[----:B------:R-:W5:Y:S01]  /*0590*/  F2I.U32.TRUNC.NTZ R13, R13 ;  /* 0x0000000d000d7305 */ /* 0x000f62000020f000 */
[----:B------:R-:W-:Y:S01]  /*05a0*/  LEA.HI R6, R22, R22, RZ, 0x1 ;  /* 0x0000001616067211 */ /* 0x000fe200078f08ff */
[----:B------:R-:W4:Y:S01]  /*05b0*/  LDC R9, c[0x0][0x148] ;  /* 0x00005200ff097b82 */ /* 0x000f220000000800 */
[----:B------:R-:W-:Y:S01]  /*05c0*/  LOP3.LUT R0, R0, 0xfffffffc, RZ, 0xc0, !PT ;  /* 0xfffffffc00007812 */ /* 0x000fe200078ec0ff */
[----:B------:R-:W-:-:S04]  /*05d0*/  @!UP0 UIADD3 UR4, -UR4, 0x100000, URZ ;  /* 0x0010000004048890 */ /* 0x000fc8000fffe13f */
[----:B------:R-:W-:Y:S02]  /*05e0*/  @!UP0 USHF.L.U32 UR5, UR4, 0xb, URZ ;  /* 0x0000000b04058899 */ /* 0x000fe4000800063f */
[----:B------:R-:W-:Y:S01]  /*05f0*/  @!UP0 USHF.L.U32 UR4, UR4, 0x1, URZ ;  /* 0x0000000104048899 */ /* 0x000fe2000800063f */
[----:B------:R-:W-:Y:S01]  /*0600*/  LOP3.LUT R11, R6, 0xfffffffe, RZ, 0xc0, !PT ;  /* 0xfffffffe060b7812 */ /* 0x000fe200078ec0ff */
[----:B0-----:R-:W-:Y:S01]  /*0610*/  IMAD.MOV R15, RZ, RZ, -R10 ;  /* 0x000000ffff0f7224 */ /* 0x001fe200078e0a0a */
[----:B---3--:R-:W-:Y:S01]  /*0620*/  ISETP.EQ.U32.AND P2, PT, R14, 0x1, PT ;  /* 0x000000010e00780c */ /* 0x008fe20003f42070 */
[----:B------:R-:W-:Y:S02]  /*0630*/  IMAD.IADD R3, R3, 0x1, -R0 ;  /* 0x0000000103037824 */ /* 0x000fe400078e0a00 */
[----:B--2---:R-:W-:Y:S02]  /*0640*/  IMAD R6, R12, R15, UR8 ;  /* 0x000000080c067e24 */ /* 0x004fe4000f8e020f */
[----:B------:R-:W-:Y:S01]  /*0650*/  IMAD.IADD R11, R22, 0x1, -R11 ;  /* 0x00000001160b7824 */ /* 0x000fe200078e0a0b */
[----:B------:R-:W-:Y:S01]  /*0660*/  ISETP.NE.AND P1, PT, R3, 0x3, PT ;  /* 0x000000030300780c */ /* 0x000fe20003f25270 */
[----:B-----5:R-:W-:-:S03]  /*0670*/  IMAD.MOV R24, RZ, RZ, -R13 ;  /* 0x000000ffff187224 */ /* 0x020fc600078e0a0d */
[----:B------:R-:W-:Y:S01]  /*0680*/  ISETP.NE.AND P4, PT, R11, R6, PT ;  /* 0x000000060b00720c */ /* 0x000fe20003f85270 */
[----:B------:R-:W-:Y:S01]  /*0690*/  IMAD.SHL.U32 R11, R22, 0x4, RZ ;  /* 0x00000004160b7824 */ /* 0x000fe200078e00ff */
[----:B-1----:R-:W-:Y:S01]  /*06a0*/  @!UP0 ULEA UR6, UR7, UR6, 0x18 ;  /* 0x0000000607068291 */ /* 0x002fe2000f8ec03f */
[----:B------:R-:W-:Y:S01]  /*06b0*/  ISETP.EQ.OR P1, PT, R3, RZ, !P1 ;  /* 0x000000ff0300720c */ /* 0x000fe20004f22670 */
[----:B------:R-:W-:Y:S01]  /*06c0*/  VOTEU.ALL UP0, P0 ;  /* 0x00000000003f7886 */ /* 0x000fe20000000000 */
[----:B------:R-:W-:Y:S01]  /*06d0*/  LOP3.LUT P0, RZ, R8, 0x7, RZ, 0xc0, !PT ;  /* 0x0000000708ff7812 */ /* 0x000fe2000780c0ff */
[----:B------:R-:W-:Y:S01]  /*06e0*/  VIADD R8, R2, 0xffffffff ;  /* 0xffffffff02087836 */ /* 0x000fe20000000000 */
[----:B------:R-:W-:Y:S01]  /*06f0*/  LOP3.LUT R22, R22, 0xc, R11, 0x78, !PT ;  /* 0x0000000c16167812 */ /* 0x000fe200078e780b */
[----:B----4-:R-:W-:Y:S01]  /*0700*/  IMAD R11, R9, R24, R4 ;  /* 0x00000018090b7224 */ /* 0x010fe200078e0204 */
[----:B------:R-:W-:Y:S02]  /*0710*/  ISETP.EQ.AND P1, PT, R2, RZ, P1 ;  /* 0x000000ff0200720c */ /* 0x000fe40000f22270 */
[----:B------:R-:W-:-:S02]  /*0720*/  ISETP.LT.U32.AND P0, PT, R22, 0x2, !P0 ;  /* 0x000000021600780c */ /* 0x000fc40004701070 */
[----:B------:R-:W-:Y:S01]  /*0730*/  @P4 LEA.HI R0, R22, R22, RZ, 0x1 ;  /* 0x0000001616004211 */ /* 0x000fe200078f08ff */
[----:B------:R-:W0:Y:S02]  /*0740*/  FENCE.VIEW.ASYNC.S ;  /* 0x00000000000073c6 */ /* 0x000e240000000000 */
[----:B0-----:R0:W1:Y:S01]  /*0750*/  @!UP0 SYNCS.EXCH.64 URZ, [UR6+0x70], UR4 ;  /* 0x00007004063f85b2 */ /* 0x0010620008000100 */
[----:B------:R-:W-:Y:S02]  /*0760*/  ISETP.GE.U32.AND P6, PT, R8, 0x2, PT ;  /* 0x000000020800780c */ /* 0x000fe40003fc6070 */
[----:B------:R-:W-:Y:S02]  /*0770*/  @P4 SHF.R.S32.HI R0, RZ, 0x1, R0 ;  /* 0x00000001ff004819 */ /* 0x000fe40000011400 */
[----:B------:R-:W-:Y:S02]  /*0780*/  SEL R18, RZ, 0x1, !P1 ;  /* 0x00000001ff127807 */ /* 0x000fe40004800000 */
[----:B------:R-:W-:-:S02]  /*0790*/  @P4 ISETP.NE.AND P5, PT, R0, R11, PT ;  /* 0x0000000b0000420c */ /* 0x000fc40003fa5270 */
[----:B------:R-:W-:Y:S02]  /*07a0*/  SEL R0, RZ, 0x1, !P0 ;  /* 0x00000001ff007807 */ /* 0x000fe40004000000 */
[----:B------:R-:W-:Y:S02]  /*07b0*/  @P4 SEL R19, RZ, 0x1, P5 ;  /* 0x00000001ff134807 */ /* 0x000fe40002800000 */
[----:B------:R-:W-:Y:S02]  /*07c0*/  SEL R18, R18, 0x2, P6 ;  /* 0x0000000212127807 */ /* 0x000fe40003000000 */
[----:B------:R-:W-:Y:S01]  /*07d0*/  LOP3.LUT R19, R19, R0, RZ, 0xc0, !PT ;  /* 0x0000000013137212 */ /* 0x000fe200078ec0ff */
[----:B------:R0:W2:Y:S01]  /*07e0*/  @!UP1 SYNCS.EXCH.64 URZ, [UR6+0x78], UR4 ;  /* 0x00007804063f95b2 */ /* 0x0000a20008000100 */
[----:B------:R-:W-:Y:S01]  /*07f0*/  LOP3.LUT R0, R130, 0x7f, RZ, 0xc0, !PT ;  /* 0x0000007f82007812 */ /* 0x000fe200078ec0ff */
[----:B------:R-:W-:Y:S01]  /*0800*/  NOP ;  /* 0x0000000000007918 */ /* 0x000fe20000000000 */
[----:B------:R-:W-:Y:S05]  /*0810*/  @!P2 BRA `(.L_x_3) ;  /* 0x000000000008a947 */ /* 0x000fea0003800000 */
[----:B-12---:R-:W-:Y:S01]  /*0820*/  UCGABAR_ARV ;  /* 0x00000000000079c7 */ /* 0x006fe20008000000 */
[----:B------:R-:W-:Y:S05]  /*0830*/  BRA `(.L_x_4) ;  /* 0x0000000000047947 */ /* 0x000fea0003800000 */
.L_x_3:
[----:B-12---:R-:W-:Y:S01]  /*0840*/  NOP ;  /* 0x0000000000007918 */ /* 0x006fe20000000000 */
.L_x_4:
[----:B------:R-:W1:Y:S01]  /*0850*/  LDC R2, c[0x0][0x65c] ;  /* 0x00019700ff027b82 */ /* 0x000e620000000800 */
[----:B------:R-:W-:Y:S02]  /*0860*/  IMAD.U32 R10, RZ, RZ, UR8 ;  /* 0x00000008ff0a7e24 */ /* 0x000fe4000f8e00ff */
[----:B------:R-:W-:Y:S01]  /*0870*/  IMAD.MOV.U32 R11, RZ, RZ, RZ ;  /* 0x000000ffff0b7224 */ /* 0x000fe200078e00ff */
[----:B-1----:R-:W-:-:S04]  /*0880*/  ISETP.NE.AND P1, PT, R2, 0x1, PT ;  /* 0x000000010200780c */ /* 0x002fc80003f25270 */
[----:B------:R-:W-:-:S09]  /*0890*/  P2R R5, PR, RZ, 0x2 ;  /* 0x00000002ff057803 */ /* 0x000fd20000000000 */
[----:B------:R-:W1:Y:S01]  /*08a0*/  @P1 LDC R17, c[0x0][0x10] ;  /* 0x00000400ff111b82 */ /* 0x000e620000000800 */
[----:B------:R-:W-:Y:S02]  /*08b0*/  @P1 IMAD.MOV.U32 R5, RZ, RZ, RZ ;  /* 0x000000ffff051224 */ /* 0x000fe400078e00ff */
[----:B------:R-:W-:-:S05]  /*08c0*/  @P1 IMAD.MOV.U32 R15, RZ, RZ, RZ ;  /* 0x000000ffff0f1224 */ /* 0x000fca00078e00ff */
[----:B------:R-:W2:Y:S01]  /*08d0*/  @!P1 LDC R13, c[0x0][0xc] ;  /* 0x00000300ff0d9b82 */ /* 0x000ea20000000800 */
[----:B0-----:R-:W-:Y:S01]  /*08e0*/  ULDC UR4, c[0x0][0xc] ;  /* 0x0000030000047ab9 */ /* 0x001fe20000000800 */
[----:B------:R-:W-:Y:S01]  /*08f0*/  ULDC UR5, c[0x0][0x10] ;  /* 0x0000040000057ab9 */ /* 0x000fe20000000800 */
[----:B------:R-:W-:Y:S01]  /*0900*/  ULDC UR6, c[0x0][0x14] ;  /* 0x0000050000067ab9 */ /* 0x000fe20000000800 */
[----:B------:R-:W-:-:S04]  /*0910*/  UIMAD.WIDE.U32 UR4, UR4, UR5, URZ ;  /* 0x00000005040472a5 */ /* 0x000fc8000f8e003f */
[----:B------:R-:W-:Y:S02]  /*0920*/  UIMAD.WIDE.U32 UR36, UR4, UR6, URZ ;  /* 0x00000006042472a5 */ /* 0x000fe4000f8e003f */
[----:B------:R-:W-:-:S04]  /*0930*/  UIMAD UR42, UR5, UR6, URZ ;  /* 0x00000006052a72a4 */ /* 0x000fc8000f8e023f */
[----:B------:R-:W-:Y:S01]  /*0940*/  UIADD3 UR42, UR37, UR42, URZ ;  /* 0x0000002a252a7290 */ /* 0x000fe2000fffe03f */
[----:B-1----:R-:W-:-:S04]  /*0950*/  @P1 IMAD.WIDE.U32 R16, R17, UR8, R4 ;  /* 0x0000000811101c25 */ /* 0x002fc8000f8e0004 */
[----:B------:R-:W-:Y:S02]  /*0960*/  @P1 IMAD.IADD R17, R17, 0x1, R15 ;  /* 0x0000000111111824 */ /* 0x000fe400078e020f */
[----:B--2---:R-:W-:-:S04]  /*0970*/  @!P1 IMAD.WIDE.U32 R10, R4, R13, R10 ;  /* 0x0000000d040a9225 */ /* 0x004fc800078e000a */
[----:B------:R-:W-:Y:S02]  /*0980*/  @!P1 IMAD.MOV.U32 R16, RZ, RZ, R10 ;  /* 0x000000ffff109224 */ /* 0x000fe400078e000a */
[----:B------:R-:W-:Y:S01]  /*0990*/  @!P1 IMAD.MOV.U32 R17, RZ, RZ, R11 ;  /* 0x000000ffff119224 */ /* 0x000fe200078e000b */
[----:B------:R-:W-:Y:S06]  /*09a0*/  @!P2 BRA `(.L_x_5) ;  /* 0x00000000000ca947 */ /* 0x000fec0003800000 */
[----:B------:R-:W-:Y:S01]  /*09b0*/  UCGABAR_WAIT ;  /* 0x0000000000007dc7 */ /* 0x000fe20008000000 */
[----:B------:R-:W-:Y:S01]  /*09c0*/  CCTL.IVALL ;  /* 0x00000000ff00798f */ /* 0x000fe20002000000 */
[----:B------:R-:W-:Y:S05]  /*09d0*/  BRA `(.L_x_6) ;  /* 0x0000000000047947 */ /* 0x000fea0003800000 */
.L_x_5:
[----:B------:R-:W-:Y:S06]  /*09e0*/  BAR.SYNC.DEFER_BLOCKING 0x0 ;  /* 0x0000000000007b1d */ /* 0x000fec0000010000 */
.L_x_6:
[----:B------:R-:W-:Y:S05]  /*09f0*/  @!P3 BRA `(.L_x_7) ;  /* 0x000000840044b947 */ /* 0x000fea0003800000 */
[----:B------:R-:W-:-:S13]  /*0a00*/  ISETP.GT.U32.AND P0, PT, R8, 0x1, PT ;  /* 0x000000010800780c */ /* 0x000fda0003f04070 */
[----:B------:R-:W-:Y:S05]  /*0a10*/  @P0 EXIT ;  /* 0x000000000000094d */ /* 0x000fea0003800000 */
[----:B------:R-:W-:Y:S01]  /*0a20*/  ULDC.64 UR4, c[0x0][0x650] ;  /* 0x0001940000047ab9 */ /* 0x000fe20000000a00 */
[----:B------:R-:W-:Y:S01]  /*0a30*/  PRMT R3, RZ, 0x7610, R3 ;  /* 0x00007610ff037816 */ /* 0x000fe20000000003 */
[----:B------:R-:W-:Y:S01]  /*0a40*/  IMAD.MOV.U32 R135, RZ, RZ, -0x1 ;  /* 0xffffffffff877424 */ /* 0x000fe200078e00ff */
[----:B------:R-:W-:Y:S01]  /*0a50*/  ISETP.GE.U32.AND P0, PT, R16, UR4, PT ;  /* 0x0000000410007c0c */ /* 0x000fe2000bf06070 */
[----:B------:R-:W-:Y:S01]  /*0a60*/  IMAD.MOV.U32 R23, RZ, RZ, -0x1 ;  /* 0xffffffffff177424 */ /* 0x000fe200078e00ff */
[----:B------:R-:W-:Y:S02]  /*0a70*/  MOV R131, 0xffffffff ;  /* 0xffffffff00837802 */ /* 0x000fe40000000f00 */
[----:B------:R-:W-:-:S13]  /*0a80*/  ISETP.GE.U32.AND.EX P0, PT, R17, UR5, PT, P0 ;  /* 0x0000000511007c0c */ /* 0x000fda000bf06100 */
[----:B------:R-:W-:Y:S05]  /*0a90*/  @P0 BRA `(.L_x_8) ;  /* 0x00000004002c0947 */ /* 0x000fea0003800000 */
[----:B------:R-:W0:Y:S01]  /*0aa0*/  LDC.64 R26, c[0x0][0x628] ;  /* 0x00018a00ff1a7b82 */ /* 0x000e220000000a00 */
[----:B------:R-:W-:Y:S02]  /*0ab0*/  IMAD.MOV.U32 R10, RZ, RZ, R16 ;  /* 0x000000ffff0a7224 */ /* 0x000fe400078e0010 */
[----:B------:R-:W-:-:S05]  /*0ac0*/  IMAD.MOV.U32 R11, RZ, RZ, R17 ;  /* 0x000000ffff0b7224 */ /* 0x000fca00078e0011 */
[----:B------:R-:W1:Y:S08]  /*0ad0*/  LDC R8, c[0x0][0x630] ;  /* 0x00018c00ff087b82 */ /* 0x000e700000000800 */
[----:B------:R-:W2:Y:S01]  /*0ae0*/  LDC.64 R28, c[0x0][0x620] ;  /* 0x00018800ff1c7b82 */ /* 0x000ea20000000a00 */
[----:B0-----:R-:W-:-:S04]  /*0af0*/  ISETP.NE.U32.AND P0, PT, R26, RZ, PT ;  /* 0x000000ff1a00720c */ /* 0x001fc80003f05070 */
[----:B------:R-:W-:-:S13]  /*0b00*/  ISETP.NE.AND.EX P0, PT, R27, RZ, PT, P0 ;  /* 0x000000ff1b00720c */ /* 0x000fda0003f05300 */
[----:B-12---:R-:W-:Y:S05]  /*0b10*/  @!P0 BRA `(.L_x_9) ;  /* 0x0000000000288947 */ /* 0x006fea0003800000 */
[----:B------:R-:W0:Y:S02]  /*0b20*/  LDC R3, c[0x0][0x634] ;  /* 0x00018d00ff037b82 */ /* 0x000e240000000800 */
[----:B0-----:R-:W-:-:S05]  /*0b30*/  IADD3 R3, P0, R16, R3, RZ ;  /* 0x0000000310037210 */ /* 0x001fca0007f1e0ff */
[----:B------:R-:W-:-:S04]  /*0b40*/  IMAD.X R21, RZ, RZ, R17, P0 ;  /* 0x000000ffff157224 */ /* 0x000fc800000e0611 */
[----:B------:R-:W-:-:S04]  /*0b50*/  IMAD.WIDE.U32 R10, R21, R26, RZ ;  /* 0x0000001a150a7225 */ /* 0x000fc800078e00ff */
[----:B------:R-:W-:-:S04]  /*0b60*/  IMAD.WIDE.U32 R12, P0, R3, R27, R10 ;  /* 0x0000001b030c7225 */ /* 0x000fc8000780000a */
[----:B------:R-:W-:-:S04]  /*0b70*/  IMAD.WIDE.U32 R10, R3, R26, RZ ;  /* 0x0000001a030a7225 */ /* 0x000fc800078e00ff */
[----:B------:R-:W-:Y:S01]  /*0b80*/  IMAD.X R15, RZ, RZ, RZ, P0 ;  /* 0x000000ffff0f7224 */ /* 0x000fe200000e06ff */
[----:B------:R-:W-:Y:S01]  /*0b90*/  IADD3 RZ, P0, R11, R12, RZ ;  /* 0x0000000c0bff7210 */ /* 0x000fe20007f1e0ff */
[----:B------:R-:W-:-:S04]  /*0ba0*/  IMAD.MOV.U32 R14, RZ, RZ, R13 ;  /* 0x000000ffff0e7224 */ /* 0x000fc800078e000d */
[----:B------:R-:W-:-:S08]  /*0bb0*/  IMAD.WIDE.U32.X R10, R21, R27, R14, P0 ;  /* 0x0000001b150a7225 */ /* 0x000fd000000e040e */
.L_x_9:
[----:B------:R-:W0:Y:S01]  /*0bc0*/  LDC.64 R32, c[0x0][0x640] ;  /* 0x00019000ff207b82 */ /* 0x000e220000000a00 */
[--C-:B------:R-:W-:Y:S01]  /*0bd0*/  SHF.R.U64 R27, R10, R8, R11.reuse ;  /* 0x000000080a1b7219 */ /* 0x100fe2000000120b */
[----:B------:R-:W-:Y:S01]  /*0be0*/  IMAD R31, R9, R24, R4 ;  /* 0x00000018091f7224 */ /* 0x000fe200078e0204 */
[----:B------:R-:W-:Y:S01]  /*0bf0*/  SHF.R.U32.HI R3, RZ, R8, R11 ;  /* 0x00000008ff037219 */ /* 0x000fe2000001160b */
[----:B------:R-:W-:Y:S01]  /*0c00*/  IMAD.MOV.U32 R23, RZ, RZ, 0x1 ;  /* 0x00000001ff177424 */ /* 0x000fe200078e00ff */
[----:B------:R-:W-:-:S03]  /*0c10*/  IADD3 R5, P0, RZ, -R27, RZ ;  /* 0x8000001bff057210 */ /* 0x000fc60007f1e0ff */
[----:B------:R-:W1:Y:S02]  /*0c20*/  LDC R12, c[0x0][0x618] ;  /* 0x00018600ff0c7b82 */ /* 0x000e640000000800 */
[----:B------:R-:W-:Y:S02]  /*0c30*/  IMAD.X R3, RZ, RZ, ~R3, P0 ;  /* 0x000000ffff037224 */ /* 0x000fe400000e0e03 */
[----:B------:R-:W-:-:S04]  /*0c40*/  IMAD.WIDE.U32 R10, R5, R28, R16 ;  /* 0x0000001c050a7225 */ /* 0x000fc800078e0010 */
[----:B------:R-:W2:Y:S01]  /*0c50*/  LDC R20, c[0x0][0x608] ;  /* 0x00018200ff147b82 */ /* 0x000ea20000000800 */
[----:B------:R-:W-:Y:S02]  /*0c60*/  IMAD R8, R3, R28, RZ ;  /* 0x0000001c03087224 */ /* 0x000fe400078e02ff */
[----:B------:R-:W-:Y:S02]  /*0c70*/  IMAD.MOV.U32 R3, RZ, RZ, -0x1 ;  /* 0xffffffffff037424 */ /* 0x000fe400078e00ff */
[----:B------:R-:W-:-:S03]  /*0c80*/  IMAD R5, R5, R29, R8 ;  /* 0x0000001d05057224 */ /* 0x000fc600078e0208 */
[----:B------:R-:W3:Y:S01]  /*0c90*/  LDC R30, c[0x0][0x658] ;  /* 0x00019600ff1e7b82 */ /* 0x000ee20000000800 */
[----:B0-----:R-:W-:Y:S02]  /*0ca0*/  ISETP.NE.U32.AND P0, PT, R32, RZ, PT ;  /* 0x000000ff2000720c */ /* 0x001fe40003f05070 */
[----:B------:R-:W-:Y:S02]  /*0cb0*/  IADD3 R5, R11, R5, RZ ;  /* 0x000000050b057210 */ /* 0x000fe40007ffe0ff */
[----:B------:R-:W-:-:S03]  /*0cc0*/  ISETP.NE.AND.EX P0, PT, R33, RZ, PT, P0 ;  /* 0x000000ff2100720c */ /* 0x000fc60003f05300 */
[----:B------:R-:W0:Y:S01]  /*0cd0*/  LDC R26, c[0x0][0x600] ;  /* 0x00018000ff1a7b82 */ /* 0x000e220000000800 */
[-CC-:B-1----:R-:W-:Y:S02]  /*0ce0*/  SHF.R.U64 R14, R10, R12.reuse, R5.reuse ;  /* 0x0000000c0a0e7219 */ /* 0x182fe40000001205 */
[----:B------:R-:W-:-:S05]  /*0cf0*/  SHF.R.U32.HI R5, RZ, R12, R5 ;  /* 0x0000000cff057219 */ /* 0x000fca0000011605 */
[----:B------:R-:W1:Y:S01]  /*0d00*/  LDC R15, c[0x0][0x648] ;  /* 0x00019200ff0f7b82 */ /* 0x000e620000000800 */
[-CC-:B--2---:R-:W-:Y:S02]  /*0d10*/  SHF.R.U64 R29, R14, R20.reuse, R5.reuse ;  /* 0x000000140e1d7219 */ /* 0x184fe40000001205 */
[----:B------:R-:W-:-:S05]  /*0d20*/  SHF.R.U32.HI R5, RZ, R20, R5 ;  /* 0x00000014ff057219 */ /* 0x000fca0000011605 */
[----:B------:R-:W2:Y:S01]  /*0d30*/  LDC R21, c[0x0][0x638] ;  /* 0x00018e00ff157b82 */ /* 0x000ea20000000800 */
[-CC-:B---3--:R-:W-:Y:S02]  /*0d40*/  SHF.R.U64 R20, R29, R30.reuse, R5.reuse ;  /* 0x0000001e1d147219 */ /* 0x188fe40000001205 */
[-C--:B------:R-:W-:Y:S02]  /*0d50*/  SHF.L.U32 R3, R3, R30.reuse, RZ ;  /* 0x0000001e03037219 */ /* 0x080fe400000006ff */
[----:B------:R-:W-:Y:S01]  /*0d60*/  SHF.R.U32.HI R5, RZ, R30, R5 ;  /* 0x0000001eff057219 */ /* 0x000fe20000011605 */
[----:B------:R-:W-:Y:S01]  /*0d70*/  IMAD.MOV.U32 R4, RZ, RZ, R20 ;  /* 0x000000ffff047224 */ /* 0x000fe200078e0014 */
[----:B------:R-:W-:Y:S01]  /*0d80*/  LOP3.LUT R12, RZ, R3, RZ, 0x33, !PT ;  /* 0x00000003ff0c7212 */ /* 0x000fe200078e33ff */
[----:B------:R-:W3:Y:S01]  /*0d90*/  LDC R25, c[0x0][0x610] ;  /* 0x00018400ff197b82 */ /* 0x000ee20000000800 */
[----:B------:R-:W-:Y:S05]  /*0da0*/  @!P0 BRA `(.L_x_10) ;  /* 0x0000000000288947 */ /* 0x000fea0003800000 */
[----:B------:R-:W4:Y:S02]  /*0db0*/  LDC R3, c[0x0][0x64c] ;  /* 0x00019300ff037b82 */ /* 0x000f240000000800 */
[----:B----4-:R-:W-:-:S05]  /*0dc0*/  IADD3 R3, P0, R20, R3, RZ ;  /* 0x0000000314037210 */ /* 0x010fca0007f1e0ff */
        /* <DEDUP_REMOVED lines=8> */
.L_x_10:
[----:B-1----:R-:W-:Y:S01]  /*0e50*/  SHF.R.U64 R4, R4, R15, R5 ;  /* 0x0000000f04047219 */ /* 0x002fe20000001205 */
[----:B0-----:R-:W-:Y:S01]  /*0e60*/  VIADD R5, R26, 0xffffffff ;  /* 0xffffffff1a057836 */ /* 0x001fe20000000000 */
[----:B------:R-:W-:Y:S01]  /*0e70*/  SHF.L.U32 R3, R23, R30, RZ ;  /* 0x0000001e17037219 */ /* 0x000fe200000006ff */
[----:B------:R-:W-:Y:S01]  /*0e80*/  IMAD.MOV.U32 R23, RZ, RZ, R27 ;  /* 0x000000ffff177224 */ /* 0x000fe200078e001b */
[----:B------:R-:W-:Y:S01]  /*0e90*/  LOP3.LUT R12, R29, R12, RZ, 0xc0, !PT ;  /* 0x0000000c1d0c7212 */ /* 0x000fe200078ec0ff */
[----:B------:R-:W-:Y:S01]  /*0ea0*/  IMAD.MOV R8, RZ, RZ, -R4 ;  /* 0x000000ffff087224 */ /* 0x000fe200078e0a04 */
[----:B------:R-:W-:Y:S02]  /*0eb0*/  SEL R6, R6, R31, !P1 ;  /* 0x0000001f06067207 */ /* 0x000fe40004800000 */
[----:B------:R-:W-:Y:S01]  /*0ec0*/  LOP3.LUT R5, R14, R5, RZ, 0xc0, !PT ;  /* 0x000000050e057212 */ /* 0x000fe200078ec0ff */
[----:B------:R-:W-:Y:S01]  /*0ed0*/  IMAD R9, R3, R4, R12 ;  /* 0x0000000403097224 */ /* 0x000fe200078e020c */
[----:B------:R-:W-:Y:S01]  /*0ee0*/  MOV R4, 0x1 ;  /* 0x0000000100047802 */ /* 0x000fe20000000f00 */
[----:B--2---:R-:W-:-:S02]  /*0ef0*/  IMAD R3, R8, R21, R20 ;  /* 0x0000001508037224 */ /* 0x004fc400078e0214 */
[----:B---3--:R-:W-:Y:S02]  /*0f00*/  IMAD R6, R9, R25, R6 ;  /* 0x0000001909067224 */ /* 0x008fe400078e0206 */
[----:B------:R-:W-:Y:S01]  /*0f10*/  IMAD R131, R3, R26, R5 ;  /* 0x0000001a03837224 */ /* 0x000fe200078e0205 */
[----:B------:R-:W-:-:S04]  /*0f20*/  PRMT R3, R4, 0x7610, R3 ;  /* 0x0000761004037816 */ /* 0x000fc80000000003 */
[----:B------:R-:W-:Y:S02]  /*0f30*/  SEL R135, R131, R6, !P1 ;  /* 0x0000000683877207 */ /* 0x000fe40004800000 */
[----:B------:R-:W-:-:S07]  /*0f40*/  SEL R131, R6, R131, !P1 ;  /* 0x0000008306837207 */ /* 0x000fce0004800000 */
.L_x_8:
[----:B------:R-:W-:-:S08]  /*0f50*/  NOP ;  /* 0x0000000000007918 */ /* 0x000fd00000000000 */
[----:B------:R-:W0:Y:S02]  /*0f60*/  USETMAXREG.TRY_ALLOC.CTAPOOL UP0, 0xe8 ;  /* 0x000000e8000079c8 */ /* 0x000e240008000600 */
[----:B0-----:R-:W-:-:S13]  /*0f70*/  PLOP3.LUT P0, PT, PT, PT, UP0, 0x80, 0x0 ;  /* 0x000000000000781c */ /* 0x001fda0003f0f008 */
[----:B------:R-:W-:Y:S05]  /*0f80*/  @!P0 BRA `(.L_x_8) ;  /* 0xfffffffc00f08947 */ /* 0x000fea000383ffff */
[----:B------:R-:W-:Y:S01]  /*0f90*/  ULDC.64 UR4, c[0x0][0x598] ;  /* 0x0001660000047ab9 */ /* 0x000fe20000000a00 */
[----:B------:R-:W-:Y:S01]  /*0fa0*/  ULDC.64 UR38, c[0x0][0x208] ;  /* 0x0000820000267ab9 */ /* 0x000fe20000000a00 */
[----:B------:R-:W-:-:S04]  /*0fb0*/  ISETP.NE.U32.AND P0, PT, RZ, UR4, PT ;  /* 0x00000004ff007c0c */ /* 0x000fc8000bf05070 */
[----:B------:R-:W-:-:S13]  /*0fc0*/  ISETP.NE.AND.EX P0, PT, RZ, UR5, PT, P0 ;  /* 0x00000005ff007c0c */ /* 0x000fda000bf05300 */
[----:B------:R-:W-:Y:S05]  /*0fd0*/  @!P0 BRA `(.L_x_11) ;  /* 0x00000000001c8947 */ /* 0x000fea0003800000 */
[----:B------:R-:W0:Y:S02]  /*0fe0*/  LDC.64 R4, c[0x0][0x598] ;  /* 0x00016600ff047b82 */ /* 0x000e240000000a00 */
[----:B0-----:R-:W2:Y:S02]  /*0ff0*/  LDG.E.64 R4, desc[UR38][R4.64] ;  /* 0x0000002604047981 */ /* 0x001ea4000c1e1b00 */
[----:B--2---:R-:W-:-:S04]  /*1000*/  ISETP.NE.U32.AND P0, PT, R4, RZ, PT ;  /* 0x000000ff0400720c */ /* 0x004fc80003f05070 */
[----:B------:R-:W-:-:S13]  /*1010*/  ISETP.NE.AND.EX P0, PT, R5, RZ, PT, P0 ;  /* 0x000000ff0500720c */ /* 0x000fda0003f05300 */
[----:B------:R-:W-:Y:S05]  /*1020*/  @!P0 BRA `(.L_x_11) ;  /* 0x0000000000088947 */ /* 0x000fea0003800000 */
[----:B------:R0:W5:Y:S01]  /*1030*/  LD.E R122, desc[UR38][R4.64] ;  /* 0x00000026047a7980 */ /* 0x000162000c101900 */
[----:B------:R-:W-:Y:S05]  /*1040*/  BRA `(.L_x_12) ;  /* 0x0000000000247947 */ /* 0x000fea0003800000 */
.L_x_11:
[----:B------:R-:W-:Y:S02]  /*1050*/  ULDC.64 UR4, c[0x0][0x588] ;  /* 0x0001620000047ab9 */ /* 0x000fe40000000a00 */
[----:B------:R-:W-:-:S04]  /*1060*/  ISETP.NE.U32.AND P0, PT, RZ, UR4, PT ;  /* 0x00000004ff007c0c */ /* 0x000fc8000bf05070 */
[----:B------:R-:W-:-:S13]  /*1070*/  ISETP.NE.AND.EX P0, PT, RZ, UR5, PT, P0 ;  /* 0x00000005ff007c0c */ /* 0x000fda000bf05300 */
[----:B------:R-:W-:Y:S05]  /*1080*/  @!P0 BRA `(.L_x_13) ;  /* 0x00000000000c8947 */ /* 0x000fea0003800000 */
[----:B------:R-:W0:Y:S02]  /*1090*/  LDC.64 R122, c[0x0][0x588] ;  /* 0x00016200ff7a7b82 */ /* 0x000e240000000a00 */
[----:B0-----:R1:W5:Y:S01]  /*10a0*/  LDG.E R122, desc[UR38][R122.64] ;  /* 0x000000267a7a7981 */ /* 0x001362000c1e1900 */
[----:B------:R-:W-:Y:S05]  /*10b0*/  BRA `(.L_x_12) ;  /* 0x0000000000087947 */ /* 0x000fea0003800000 */
.L_x_13:
[----:B------:R-:W-:Y:S02]  /*10c0*/  ULDC UR4, c[0x0][0x580] ;  /* 0x0001600000047ab9 */ /* 0x000fe40000000800 */
[----:B------:R-:W-:-:S07]  /*10d0*/  IMAD.U32 R122, RZ, RZ, UR4 ;  /* 0x00000004ff7a7e24 */ /* 0x000fce000f8e00ff */
.L_x_12:
[----:B------:R-:W-:Y:S02]  /*10e0*/  ULDC.64 UR4, c[0x0][0x5a0] ;  /* 0x0001680000047ab9 */ /* 0x000fe40000000a00 */
[----:B------:R-:W-:-:S04]  /*10f0*/  ISETP.NE.U32.AND P0, PT, RZ, UR4, PT ;  /* 0x00000004ff007c0c */ /* 0x000fc8000bf05070 */
[----:B------:R-:W-:-:S13]  /*1100*/  ISETP.NE.AND.EX P0, PT, RZ, UR5, PT, P0 ;  /* 0x00000005ff007c0c */ /* 0x000fda000bf05300 */
[----:B------:R-:W-:Y:S05]  /*1110*/  @!P0 BRA `(.L_x_14) ;  /* 0x00000000001c8947 */ /* 0x000fea0003800000 */
[----:B0-----:R-:W0:Y:S02]  /*1120*/  LDC.64 R4, c[0x0][0x5a0] ;  /* 0x00016800ff047b82 */ /* 0x001e240000000a00 */
[----:B0-----:R-:W2:Y:S02]  /*1130*/  LDG.E.64 R4, desc[UR38][R4.64] ;  /* 0x0000002604047981 */ /* 0x001ea4000c1e1b00 */
[----:B--2---:R-:W-:-:S04]  /*1140*/  ISETP.NE.U32.AND P0, PT, R4, RZ, PT ;  /* 0x000000ff0400720c */ /* 0x004fc80003f05070 */
[----:B------:R-:W-:-:S13]  /*1150*/  ISETP.NE.AND.EX P0, PT, R5, RZ, PT, P0 ;  /* 0x000000ff0500720c */ /* 0x000fda0003f05300 */
[----:B------:R-:W-:Y:S05]  /*1160*/  @!P0 BRA `(.L_x_14) ;  /* 0x0000000000088947 */ /* 0x000fea0003800000 */
[----:B-1----:R0:W5:Y:S01]  /*1170*/  LD.E R123, desc[UR38][R4.64] ;  /* 0x00000026047b7980 */ /* 0x002162000c101900 */
[----:B------:R-:W-:Y:S05]  /*1180*/  BRA `(.L_x_15) ;  /* 0x0000000000247947 */ /* 0x000fea0003800000 */
.L_x_14:
[----:B------:R-:W-:Y:S02]  /*1190*/  ULDC.64 UR4, c[0x0][0x590] ;  /* 0x0001640000047ab9 */ /* 0x000fe40000000a00 */
[----:B------:R-:W-:-:S04]  /*11a0*/  ISETP.NE.U32.AND P0, PT, RZ, UR4, PT ;  /* 0x00000004ff007c0c */ /* 0x000fc8000bf05070 */
[----:B------:R-:W-:-:S13]  /*11b0*/  ISETP.NE.AND.EX P0, PT, RZ, UR5, PT, P0 ;  /* 0x00000005ff007c0c */ /* 0x000fda000bf05300 */
[----:B------:R-:W-:Y:S05]  /*11c0*/  @!P0 BRA `(.L_x_16) ;  /* 0x00000000000c8947 */ /* 0x000fea0003800000 */
[----:B0-----:R-:W1:Y:S02]  /*11d0*/  LDC.64 R4, c[0x0][0x590] ;  /* 0x00016400ff047b82 */ /* 0x001e640000000a00 */
[----:B-1----:R1:W5:Y:S01]  /*11e0*/  LDG.E R123, desc[UR38][R4.64] ;  /* 0x00000026047b7981 */ /* 0x002362000c1e1900 */
[----:B------:R-:W-:Y:S05]  /*11f0*/  BRA `(.L_x_15) ;  /* 0x0000000000087947 */ /* 0x000fea0003800000 */
.L_x_16:
[----:B------:R-:W-:Y:S02]  /*1200*/  ULDC UR4, c[0x0][0x584] ;  /* 0x0001610000047ab9 */ /* 0x000fe40000000800 */
[----:B-1----:R-:W-:-:S07]  /*1210*/  IMAD.U32 R123, RZ, RZ, UR4 ;  /* 0x00000004ff7b7e24 */ /* 0x002fce000f8e00ff */
.L_x_15:
[----:B------:R-:W-:-:S13]  /*1220*/  LOP3.LUT P0, RZ, R3, 0xff, RZ, 0xc0, !PT ;  /* 0x000000ff03ff7812 */ /* 0x000fda000780c0ff */
[----:B------:R-:W-:Y:S05]  /*1230*/  @!P0 EXIT ;  /* 0x000000000000894d */ /* 0x000fea0003800000 */
[----:B------:R-:W2:Y:S01]  /*1240*/  LDC R128, c[0x0][0x658] ;  /* 0x00019600ff807b82 */ /* 0x000ea20000000800 */
[----:B------:R-:W-:Y:S01]  /*1250*/  ULDC.64 UR6, c[0x0][0x288] ;  /* 0x0000a20000067ab9 */ /* 0x000fe20000000a00 */
[----:B------:R-:W-:Y:S01]  /*1260*/  LOP3.LUT R7, R7, 0x1, RZ, 0xc0, !PT ;  /* 0x0000000107077812 */ /* 0x000fe200078ec0ff */
[----:B------:R-:W-:Y:S01]  /*1270*/  UIADD3 UR4, UR7, 0x3f, URZ ;  /* 0x0000003f07047890 */ /* 0x000fe2000fffe03f */
[----:B------:R-:W-:Y:S01]  /*1280*/  SHF.R.U32.HI R3, RZ, 0x2, R130 ;  /* 0x00000002ff037819 */ /* 0x000fe20000011682 */
[----:B01----:R-:W-:Y:S01]  /*1290*/  IMAD.U32 R4, RZ, RZ, UR6 ;  /* 0x00000006ff047e24 */ /* 0x003fe2000f8e00ff */
[----:B------:R-:W-:Y:S01]  /*12a0*/  SHF.R.U32.HI R0, RZ, 0x1, R0 ;  /* 0x00000001ff007819 */ /* 0x000fe20000011600 */
[----:B------:R-:W-:Y:S01]  /*12b0*/  USHF.R.S32.HI UR5, URZ, 0x1f, UR4 ;  /* 0x0000001f3f057899 */ /* 0x000fe20008011404 */
[----:B------:R-:W0:Y:S01]  /*12c0*/  LDC.64 R124, c[0x0][0x5c8] ;  /* 0x00017200ff7c7b82 */ /* 0x000e220000000a00 */
[----:B------:R-:W-:Y:S01]  /*12d0*/  LOP3.LUT R129, R130, 0x3, RZ, 0xc0, !PT ;  /* 0x0000000382817812 */ /* 0x000fe200078ec0ff */
[----:B------:R-:W-:Y:S01]  /*12e0*/  IMAD.SHL.U32 R120, R7, 0x40, RZ ;  /* 0x0000004007787824 */ /* 0x000fe200078e00ff */
[----:B------:R-:W-:Y:S01]  /*12f0*/  LOP3.LUT R3, R3, 0x7, RZ, 0xc0, !PT ;  /* 0x0000000703037812 */ /* 0x000fe200078ec0ff */
[----:B------:R-:W-:Y:S01]  /*1300*/  ULEA.HI UR5, UR5, UR4, URZ, 0x6 ;  /* 0x0000000405057291 */ /* 0x000fe2000f8f303f */
[----:B------:R-:W-:Y:S01]  /*1310*/  LOP3.LUT R0, R0, 0x30, RZ, 0xc0, !PT ;  /* 0x0000003000007812 */ /* 0x000fe200078ec0ff */
[----:B------:R-:W-:Y:S01]  /*1320*/  IMAD R129, R129, -0x2, R4 ;  /* 0xfffffffe81817824 */ /* 0x000fe200078e0204 */
[--C-:B------:R-:W-:Y:S01]  /*1330*/  LOP3.LUT R120, R120, 0x40, R3.reuse, 0xe2, !PT ;  /* 0x0000004078787812 */ /* 0x100fe200078ee203 */
[----:B------:R-:W-:Y:S01]  /*1340*/  USHF.R.S32.HI UR43, URZ, 0x6, UR5 ;  /* 0x000000063f2b7899 */ /* 0x000fe20008011405 */
[----:B------:R-:W-:Y:S01]  /*1350*/  IADD3 R4, RZ, -R0, -R3 ;  /* 0x80000000ff047210 */ /* 0x000fe20007ffe803 */
[----:B------:R-:W-:Y:S01]  /*1360*/  IMAD.MOV.U32 R3, RZ, RZ, -0x1 ;  /* 0xffffffffff037424 */ /* 0x000fe200078e00ff */
[----:B------:R-:W-:Y:S01]  /*1370*/  LOP3.LUT R132, R130, 0x80, RZ, 0xc0, !PT ;  /* 0x0000008082847812 */ /* 0x000fe200078ec0ff */
[----:B------:R-:W-:Y:S01]  /*1380*/  IMAD.MOV.U32 R5, RZ, RZ, 0x1 ;  /* 0x00000001ff057424 */ /* 0x000fe200078e00ff */
[----:B------:R-:W-:Y:S01]  /*1390*/  UISETP.LT.AND UP0, UPT, UR43, 0x1, UPT ;  /* 0x000000012b00788c */ /* 0x000fe2000bf01270 */
[----:B------:R-:W-:Y:S01]  /*13a0*/  IMAD R4, R7, -0x40, R4 ;  /* 0xffffffc007047824 */ /* 0x000fe200078e0204 */
[----:B------:R-:W-:Y:S01]  /*13b0*/  ULDC UR4, c[0x0][0x284] ;  /* 0x0000a10000047ab9 */ /* 0x000fe20000000800 */
[----:B--2---:R-:W-:Y:S01]  /*13c0*/  SHF.L.U32 R3, R3, R128, RZ ;  /* 0x0000008003037219 */ /* 0x004fe200000006ff */
[----:B------:R-:W-:Y:S01]  /*13d0*/  USEL UR44, UR43, 0x1, UP0 ;  /* 0x000000012b2c7887 */ /* 0x000fe20008000000 */
[----:B------:R-:W-:Y:S01]  /*13e0*/  LOP3.LUT R120, R120, R0, RZ, 0xfc, !PT ;  /* 0x0000000078787212 */ /* 0x000fe200078efcff */
[----:B------:R-:W-:Y:S01]  /*13f0*/  IMAD.SHL.U32 R130, R130, 0x2, RZ ;  /* 0x0000000282827824 */ /* 0x000fe200078e00ff */
[----:B------:R-:W-:Y:S01]  /*1400*/  SHF.L.U32 R128, R5, R128, RZ ;  /* 0x0000008005807219 */ /* 0x000fe200000006ff */
[----:B------:R-:W-:Y:S01]  /*1410*/  VIADD R134, R4, UR4 ;  /* 0x0000000404867c36 */ /* 0x000fe20008000000 */
[----:B------:R-:W-:Y:S01]  /*1420*/  LOP3.LUT R148, R18, 0x1, RZ, 0xfc, !PT ;  /* 0x0000000112947812 */ /* 0x000fe200078efcff */
[----:B------:R-:W-:Y:S01]  /*1430*/  IMAD.MOV.U32 R121, RZ, RZ, RZ ;  /* 0x000000ffff797224 */ /* 0x000fe200078e00ff */
[C-C-:B0-----:R-:W-:Y:S01]  /*1440*/  SHF.L.U64.HI R126, R124.reuse, 0x7, R125.reuse ;  /* 0x000000077c7e7819 */ /* 0x141fe2000001027d */
[----:B------:R-:W-:Y:S01]  /*1450*/  UIADD3 UR44, UR43, -UR44, URZ ;  /* 0x8000002c2b2c7290 */ /* 0x000fe2000fffe03f */
[C---:B------:R-:W-:Y:S01]  /*1460*/  SHF.L.U64.HI R127, R124.reuse, 0x3, R125 ;  /* 0x000000037c7f7819 */ /* 0x040fe2000001027d */
[C---:B------:R-:W-:Y:S01]  /*1470*/  IMAD.SHL.U32 R125, R124.reuse, 0x80, RZ ;  /* 0x000000807c7d7824 */ /* 0x040fe200078e00ff */
[----:B------:R-:W-:Y:S01]  /*1480*/  SHF.L.U32 R124, R124, 0x3, RZ ;  /* 0x000000037c7c7819 */ /* 0x000fe200000006ff */
[----:B------:R-:W-:Y:S01]  /*1490*/  UMOV UR40, URZ ;  /* 0x0000003f00287c82 */ /* 0x000fe20008000000 */
[----:B------:R-:W-:Y:S01]  /*14a0*/  SHF.R.U32.HI R132, RZ, 0x7, R132 ;  /* 0x00000007ff847819 */ /* 0x000fe20000011684 */
[----:B------:R-:W-:Y:S01]  /*14b0*/  UMOV UR41, URZ ;  /* 0x0000003f00297c82 */ /* 0x000fe20008000000 */
[----:B------:R-:W-:-:S07]  /*14c0*/  LOP3.LUT R133, RZ, R3, RZ, 0x33, !PT ;  /* 0x00000003ff857212 */ /* 0x000fce00078e33ff */
.L_x_226:
[----:B------:R-:W0:Y:S01]  /*14d0*/  SHFL.IDX PT, R0, R132, RZ, 0x1f ;  /* 0x00001fff84007589 */ /* 0x000e2200000e0000 */
[----:B-1----:R-:W1:Y:S01]  /*14e0*/  S2UR UR7, SR_CgaCtaId ;  /* 0x00000000000779c3 */ /* 0x002e620000008800 */
[----:B------:R-:W-:Y:S01]  /*14f0*/  UMOV UR6, 0x400 ;  /* 0x0000040000067882 */ /* 0x000fe20000000000 */
[----:B0-----:R-:W-:Y:S01]  /*1500*/  R2UR UR4, R0 ;  /* 0x00000000000472ca */ /* 0x001fe200000e0000 */
[----:B-1----:R-:W-:-:S12]  /*1510*/  ULEA UR6, UR7, UR6, 0x18 ;  /* 0x0000000607067291 */ /* 0x002fd8000f8ec03f */
[----:B------:R-:W-:-:S04]  /*1520*/  ULEA.HI UR5, UR4, UR4, URZ, 0x1 ;  /* 0x0000000404057291 */ /* 0x000fc8000f8f083f */
[----:B------:R-:W-:-:S04]  /*1530*/  ULOP3.LUT UR5, UR5, 0x7fffe, URZ, 0xc0, !UPT ;  /* 0x0007fffe05057892 */ /* 0x000fc8000f8ec03f */
[----:B------:R-:W-:-:S03]  /*1540*/  UIADD3 UR5, UR4, -UR5, URZ ;  /* 0x8000000504057290 */ /* 0x000fc6000fffe03f */
[----:B------:R-:W-:Y:S01]  /*1550*/  ULDC UR4, c[0x0][0x28c] ;  /* 0x0000a30000047ab9 */ /* 0x000fe20000000800 */
[----:B------:R-:W-:Y:S01]  /*1560*/  ULEA UR5, UR5, UR6, 0xd ;  /* 0x0000000605057291 */ /* 0x000fe2000f8e683f */
[----:B------:R-:W-:-:S03]  /*1570*/  ISETP.LT.AND P0, PT, RZ, UR4, PT ;  /* 0x00000004ff007c0c */ /* 0x000fc6000bf01270 */
[----:B------:R-:W-:-:S04]  /*1580*/  UIADD3 UR5, UR5, 0x180, URZ ;  /* 0x0000018005057890 */ /* 0x000fc8000fffe03f */
[----:B------:R-:W-:-:S04]  /*1590*/  USHF.R.U32.HI UR5, URZ, 0x4, UR5 ;  /* 0x000000043f057899 */ /* 0x000fc80008011605 */
[----:B------:R-:W-:-:S04]  /*15a0*/  ULOP3.LUT UR5, UR5, 0x3fff, URZ, 0xc0, !UPT ;  /* 0x00003fff05057892 */ /* 0x000fc8000f8ec03f */
[----:B------:R-:W-:Y:S01]  /*15b0*/  ULOP3.LUT UR45, UR5, 0x10000, URZ, 0xfc, !UPT ;  /* 0x00010000052d7892 */ /* 0x000fe2000f8efc3f */
[----:B--2345:R-:W-:Y:S11]  /*15c0*/  @P0 BRA `(.L_x_17) ;  /* 0x0000000000400947 */ /* 0x03cff60003800000 */
[----:B------:R-:W-:Y:S01]  /*15d0*/  MOV R0, 0x0 ;  /* 0x0000000000007802 */ /* 0x000fe20000000f00 */
[----:B------:R-:W-:Y:S01]  /*15e0*/  ULDC.64 UR4, c[0x4][0x68] ;  /* 0x01001a0000047ab9 */ /* 0x000fe20000000a00 */
[----:B------:R-:W-:Y:S01]  /*15f0*/  ULDC.64 UR6, c[0x4][0x8] ;  /* 0x0100020000067ab9 */ /* 0x000fe20000000a00 */
[----:B------:R-:W-:Y:S01]  /*1600*/  IMAD.U32 R4, RZ, RZ, UR4 ;  /* 0x00000004ff047e24 */ /* 0x000fe2000f8e00ff */
[----:B------:R0:W1:Y:S01]  /*1610*/  LDC.64 R14, c[0x4][R0] ;  /* 0x01000000000e7b82 */ /* 0x0000620000000a00 */
[----:B------:R-:W-:Y:S01]  /*1620*/  IMAD.U32 R5, RZ, RZ, UR5 ;  /* 0x00000005ff057e24 */ /* 0x000fe2000f8e00ff */
[----:B------:R-:W-:Y:S01]  /*1630*/  ULDC.64 UR4, c[0x4][0x70] ;  /* 0x01001c0000047ab9 */ /* 0x000fe20000000a00 */
[----:B------:R-:W-:Y:S01]  /*1640*/  IMAD.U32 R10, RZ, RZ, UR6 ;  /* 0x00000006ff0a7e24 */ /* 0x000fe2000f8e00ff */
[----:B------:R-:W-:Y:S01]  /*1650*/  MOV R11, UR7 ;  /* 0x00000007000b7c02 */ /* 0x000fe20008000f00 */
[----:B------:R-:W-:Y:S02]  /*1660*/  IMAD.U32 R6, RZ, RZ, UR4 ;  /* 0x00000004ff067e24 */ /* 0x000fe4000f8e00ff */
[----:B------:R-:W-:-:S02]  /*1670*/  IMAD.U32 R7, RZ, RZ, UR5 ;  /* 0x00000005ff077e24 */ /* 0x000fc4000f8e00ff */
[----:B------:R-:W-:Y:S02]  /*1680*/  IMAD.MOV.U32 R8, RZ, RZ, 0x1e1 ;  /* 0x000001e1ff087424 */ /* 0x000fe400078e00ff */
[----:B------:R-:W-:Y:S02]  /*1690*/  IMAD.MOV.U32 R12, RZ, RZ, 0x1 ;  /* 0x00000001ff0c7424 */ /* 0x000fe400078e00ff */
[----:B0-----:R-:W-:-:S07]  /*16a0*/  IMAD.MOV.U32 R13, RZ, RZ, RZ ;  /* 0x000000ffff0d7224 */ /* 0x001fce00078e00ff */
[----:B------:R-:W-:-:S07]  /*16b0*/  LEPC R20, `(.L_x_17) ;  /* 0x000000001014794e */ /* 0x000fce0000000000 */
[----:B-1---5:R-:W-:Y:S05]  /*16c0*/  CALL.ABS.NOINC R14 ;  /* 0x000000000e007343 */ /* 0x022fea0003c00000 */
.L_x_17:
[----:B------:R-:W-:-:S13]  /*16d0*/  ISETP.NE.AND P0, PT, R148, 0x3, PT ;  /* 0x000000039400780c */ /* 0x000fda0003f05270 */
[----:B------:R-:W-:Y:S05]  /*16e0*/  @!P0 BRA `(.L_x_18) ;  /* 0x0000000000048947 */ /* 0x000fea0003800000 */
[----:B------:R-:W-:Y:S01]  /*16f0*/  BPT.TRAP 0x1 ;  /* 0x000000040000795c */ /* 0x000fe20000300000 */
.L_x_18:
[----:B------:R-:W0:Y:S01]  /*1700*/  S2UR UR5, SR_CgaCtaId ;  /* 0x00000000000579c3 */ /* 0x000e220000008800 */
[----:B------:R-:W-:Y:S01]  /*1710*/  UMOV UR4, 0x400 ;  /* 0x0000040000047882 */ /* 0x000fe20000000000 */
[----:B------:R-:W-:Y:S02]  /*1720*/  IMAD.U32 R0, RZ, RZ, UR40 ;  /* 0x00000028ff007e24 */ /* 0x000fe4000f8e00ff */
[----:B------:R-:W-:-:S03]  /*1730*/  IMAD.U32 R3, RZ, RZ, UR41 ;  /* 0x00000029ff037e24 */ /* 0x000fc6000f8e00ff */
[----:B------:R-:W-:Y:S01]  /*1740*/  SHF.L.U32 R0, R0, 0x1f, RZ ;  /* 0x0000001f00007819 */ /* 0x000fe200000006ff */
[----:B0-----:R-:W-:-:S06]  /*1750*/  ULEA UR4, UR5, UR4, 0x18 ;  /* 0x0000000405047291 */ /* 0x001fcc000f8ec03f */
[----:B------:R-:W-:-:S04]  /*1760*/  IMAD.U32 R6, RZ, RZ, UR4 ;  /* 0x00000004ff067e24 */ /* 0x000fc8000f8e00ff */
[----:B------:R-:W-:-:S04]  /*1770*/  IMAD R3, R3, 0x8, R6 ;  /* 0x0000000803037824 */ /* 0x000fc800078e0206 */
[----:B------:R0:W1:Y:S01]  /*1780*/  SYNCS.PHASECHK.TRANS64.TRYWAIT P1, [R3+URZ], R0 ;  /* 0x00000000030075a7 */ /* 0x000062000802017f */
[----:B------:R-:W-:Y:S05]  /*1790*/  @!P0 BRA `(.L_x_19) ;  /* 0x0000000000048947 */ /* 0x000fea0003800000 */
[----:B------:R-:W-:Y:S01]  /*17a0*/  BPT.TRAP 0x1 ;  /* 0x000000040000795c */ /* 0x000fe20000300000 */
.L_x_19:
[----:B------:R-:W-:-:S05]  /*17b0*/  IMAD.U32 R4, RZ, RZ, UR44 ;  /* 0x0000002cff047e24 */ /* 0x000fca000f8e00ff */
[----:B------:R-:W-:Y:S01]  /*17c0*/  ISETP.GE.AND P2, PT, R4, 0x1, PT ;  /* 0x000000010400780c */ /* 0x000fe20003f46270 */
[----:B-1----:R-:W-:-:S12]  /*17d0*/  @P1 BRA `(.L_x_20) ;  /* 0x0000000000081947 */ /* 0x002fd80003800000 */
[----:B------:R-:W1:Y:S02]  /*17e0*/  SYNCS.PHASECHK.TRANS64.TRYWAIT P1, [R3+URZ], R0 ;  /* 0x00000000030075a7 */ /* 0x000e64000802017f */
[----:B-1----:R-:W-:Y:S05]  /*17f0*/  @!P1 BRA `(.L_x_21) ;  /* 0x0000008c00549947 */ /* 0x002fea0003800000 */
.L_x_20:
[----:B------:R-:W-:Y:S05]  /*1800*/  WARPSYNC.ALL ;  /* 0x0000000000007948 */ /* 0x000fea0003800000 */
[----:B------:R-:W-:Y:S01]  /*1810*/  R2UR UR4, R6 ;  /* 0x00000000060472ca */ /* 0x000fe200000e0000 */
[----:B------:R-:W-:Y:S01]  /*1820*/  UIMAD UR5, UR41, 0x600, UR45 ;  /* 0x00000600290578a4 */ /* 0x000fe2000f8e022d */
[----:B------:R-:W-:Y:S01]  /*1830*/  WARPGROUP.ARRIVE ;  /* 0x00000000000079c5 */ /* 0x000fe20000000000 */
[----:B------:R-:W-:Y:S01]  /*1840*/  UMOV UR9, 0x40000040 ;  /* 0x4000004000097882 */ /* 0x000fe20000000000 */
[----:B------:R-:W-:-:S04]  /*1850*/  UMOV UR11, 0x40000040 ;  /* 0x40000040000b7882 */ /* 0x000fc80000000000 */
[----:B------:R-:W-:-:S05]  /*1860*/  UMOV UR8, UR5 ;  /* 0x0000000500087c82 */ /* 0x000fca0008000000 */
[----:B------:R-:W-:-:S04]  /*1870*/  UIADD3 UR4, UR4, 0x24180, URZ ;  /* 0x0002418004047890 */ /* 0x000fc8000fffe03f */
[----:B------:R-:W-:-:S04]  /*1880*/  USHF.R.U32.HI UR4, URZ, 0x4, UR4 ;  /* 0x000000043f047899 */ /* 0x000fc80008011604 */
[----:B------:R-:W-:-:S04]  /*1890*/  ULOP3.LUT UR4, UR4, 0x3fff, URZ, 0xc0, !UPT ;  /* 0x00003fff04047892 */ /* 0x000fc8000f8ec03f */
[----:B------:R-:W-:-:S04]  /*18a0*/  ULOP3.LUT UR4, UR4, 0x10000, URZ, 0xfc, !UPT ;  /* 0x0001000004047892 */ /* 0x000fc8000f8efc3f */
[----:B------:R-:W-:-:S07]  /*18b0*/  UIMAD UR6, UR41, 0x300, UR4 ;  /* 0x00000300290678a4 */ /* 0x000fce000f8e0204 */
[----:B------:R-:W-:Y:S02]  /*18c0*/  UMOV UR10, UR6 ;  /* 0x00000006000a7c82 */ /* 0x000fe40008000000 */
[----:B------:R-:W-:Y:S01]  /*18d0*/  HGMMA.64x96x16.F32 R72, gdesc[UR8], RZ, !UPT, gsb0 ;  /* 0x01600000084879f0 */ /* 0x000fe2000c0008ff */
[----:B------:R-:W-:Y:S01]  /*18e0*/  UIADD3 UR8, UR5, 0x400, URZ ;  /* 0x0000040005087890 */ /* 0x000fe2000fffe03f */
[----:B------:R-:W-:Y:S01]  /*18f0*/  UMOV UR9, 0x40000040 ;  /* 0x4000004000097882 */ /* 0x000fe20000000000 */
[----:B------:R-:W-:Y:S02]  /*1900*/  WARPGROUP.DEPBAR.LE gsb0, 0x0 ;  /* 0x00008000000079c5 */ /* 0x000fe40000010000 */
[----:B------:R-:W-:-:S06]  /*1910*/  WARPGROUP.ARRIVE ;  /* 0x00000000000079c5 */ /* 0x000fcc0000000000 */
[----:B------:R-:W-:Y:S01]  /*1920*/  HGMMA.64x96x16.F32 R24, gdesc[UR8], RZ, !UPT, gsb0 ;  /* 0x01600000081879f0 */ /* 0x000fe2000c0008ff */
[----:B------:R-:W-:Y:S02]  /*1930*/  UIADD3 UR8, UR5, 0x2, URZ ;  /* 0x0000000205087890 */ /* 0x000fe4000fffe03f */
[----:B------:R-:W-:Y:S01]  /*1940*/  UIADD3 UR10, UR6, 0x2, URZ ;  /* 0x00000002060a7890 */ /* 0x000fe2000fffe03f */
[----:B------:R-:W-:Y:S01]  /*1950*/  UMOV UR9, 0x40000040 ;  /* 0x4000004000097882 */ /* 0x000fe20000000000 */
[----:B------:R-:W-:Y:S01]  /*1960*/  UMOV UR11, 0x40000040 ;  /* 0x40000040000b7882 */ /* 0x000fe20000000000 */
[----:B------:R-:W-:Y:S02]  /*1970*/  WARPGROUP.DEPBAR.LE gsb0, 0x0 ;  /* 0x00008000000079c5 */ /* 0x000fe40000010000 */
[----:B------:R-:W-:-:S06]  /*1980*/  WARPGROUP.ARRIVE ;  /* 0x00000000000079c5 */ /* 0x000fcc0000000000 */
[----:B------:R-:W-:Y:S01]  /*1990*/  HGMMA.64x96x16.F32 R72, gdesc[UR8], R72, gsb0 ;  /* 0x01600000084879f0 */ /* 0x000fe20008000848 */
[----:B------:R-:W-:Y:S01]  /*19a0*/  UIADD3 UR8, UR5, 0x402, URZ ;  /* 0x0000040205087890 */ /* 0x000fe2000fffe03f */
[----:B------:R-:W-:Y:S01]  /*19b0*/  UMOV UR9, 0x40000040 ;  /* 0x4000004000097882 */ /* 0x000fe20000000000 */
[----:B------:R-:W-:Y:S02]  /*19c0*/  WARPGROUP.DEPBAR.LE gsb0, 0x0 ;  /* 0x00008000000079c5 */ /* 0x000fe40000010000 */
[----:B------:R-:W-:-:S06]  /*19d0*/  WARPGROUP.ARRIVE ;  /* 0x00000000000079c5 */ /* 0x000fcc0000000000 */
[----:B------:R-:W-:Y:S01]  /*19e0*/  HGMMA.64x96x16.F32 R24, gdesc[UR8], R24, gsb0 ;  /* 0x01600000081879f0 */ /* 0x000fe20008000818 */
        /* <DEDUP_REMOVED lines=23> */
[----:B------:R-:W-:Y:S03]  /*1b60*/  HGMMA.64x96x16.F32 R24, gdesc[UR8], R24, gsb0 ;  /* 0x01600000081879f0 */ /* 0x000fe60008000818 */
[----:B------:R-:W-:Y:S02]  /*1b70*/  WARPGROUP.DEPBAR.LE gsb0, 0x0 ;  /* 0x00008000000079c5 */ /* 0x000fe40000010000 */
[----:B------:R-:W-:Y:S05]  /*1b80*/  @!P2 BRA `(.L_x_22) ;  /* 0x000000040078a947 */ /* 0x000fea0003800000 */
[----:B------:R-:W-:Y:S01]  /*1b90*/  UIADD3 UR5, UR41, 0x1, URZ ;  /* 0x0000000129057890 */ /* 0x000fe2000fffe03f */
[----:B01----:R-:W-:Y:S01]  /*1ba0*/  MOV R0, UR44 ;  /* 0x0000002c00007c02 */ /* 0x003fe20008000f00 */
[----:B------:R-:W-:Y:S02]  /*1bb0*/  IMAD.U32 R3, RZ, RZ, UR41 ;  /* 0x00000029ff037e24 */ /* 0x000fe4000f8e00ff */
[----:B------:R-:W-:-:S04]  /*1bc0*/  UISETP.NE.AND UP0, UPT, UR5, 0x6, UPT ;  /* 0x000000060500788c */ /* 0x000fc8000bf05270 */
[----:B------:R-:W-:Y:S02]  /*1bd0*/  USEL UR6, URZ, 0x1, UP0 ;  /* 0x000000013f067887 */ /* 0x000fe40008000000 */
[----:B------:R-:W-:Y:S02]  /*1be0*/  USEL UR5, UR5, URZ, UP0 ;  /* 0x0000003f05057287 */ /* 0x000fe40008000000 */
[----:B------:R-:W-:-:S06]  /*1bf0*/  ULOP3.LUT UR6, UR40, UR6, URZ, 0x3c, !UPT ;  /* 0x0000000628067292 */ /* 0x000fcc000f8e3c3f */
[----:B------:R-:W-:-:S07]  /*1c00*/  IMAD.U32 R7, RZ, RZ, UR6 ;  /* 0x00000006ff077e24 */ /* 0x000fce000f8e00ff */
.L_x_29:
[----:B------:R-:W-:Y:S05]  /*1c10*/  @!P0 BRA `(.L_x_23) ;  /* 0x0000000000048947 */ /* 0x000fea0003800000 */
[----:B------:R-:W-:Y:S01]  /*1c20*/  BPT.TRAP 0x1 ;  /* 0x000000040000795c */ /* 0x000fe20000300000 */
.L_x_23:
[----:B------:R-:W0:Y:S01]  /*1c30*/  S2UR UR7, SR_CgaCtaId ;  /* 0x00000000000779c3 */ /* 0x000e220000008800 */
[----:B------:R-:W-:Y:S01]  /*1c40*/  UMOV UR6, 0x400 ;  /* 0x0000040000067882 */ /* 0x000fe20000000000 */
[----:B------:R-:W-:Y:S01]  /*1c50*/  IMAD.U32 R5, RZ, RZ, UR5 ;  /* 0x00000005ff057e24 */ /* 0x000fe2000f8e00ff */
[----:B------:R-:W-:Y:S01]  /*1c60*/  SHF.L.U32 R4, R7, 0x1f, RZ ;  /* 0x0000001f07047819 */ /* 0x000fe200000006ff */
[----:B0-----:R-:W-:-:S06]  /*1c70*/  ULEA UR6, UR7, UR6, 0x18 ;  /* 0x0000000607067291 */ /* 0x001fcc000f8ec03f */
[----:B------:R-:W-:-:S04]  /*1c80*/  IMAD.U32 R6, RZ, RZ, UR6 ;  /* 0x00000006ff067e24 */ /* 0x000fc8000f8e00ff */
[----:B------:R-:W-:-:S04]  /*1c90*/  IMAD R5, R5, 0x8, R6 ;  /* 0x0000000805057824 */ /* 0x000fc800078e0206 */
[----:B------:R0:W1:Y:S01]  /*1ca0*/  SYNCS.PHASECHK.TRANS64.TRYWAIT P1, [R5+URZ], R4 ;  /* 0x00000004050075a7 */ /* 0x000062000802017f */
[----:B------:R-:W-:Y:S05]  /*1cb0*/  @!P0 BRA `(.L_x_24) ;  /* 0x0000000000048947 */ /* 0x000fea0003800000 */
[----:B------:R-:W-:Y:S01]  /*1cc0*/  BPT.TRAP 0x1 ;  /* 0x000000040000795c */ /* 0x000fe20000300000 */
.L_x_24:
[----:B-1----:R-:W-:Y:S05]  /*1cd0*/  @P1 BRA `(.L_x_25) ;  /* 0x0000000000081947 */ /* 0x002fea0003800000 */
[----:B------:R-:W1:Y:S02]  /*1ce0*/  SYNCS.PHASECHK.TRANS64.TRYWAIT P1, [R5+URZ], R4 ;  /* 0x00000004050075a7 */ /* 0x000e64000802017f */
[----:B-1----:R-:W-:Y:S05]  /*1cf0*/  @!P1 BRA `(.L_x_26) ;  /* 0x0000008800289947 */ /* 0x002fea0003800000 */
.L_x_25:
[----:B------:R-:W-:Y:S01]  /*1d00*/  UIMAD UR6, UR5, 0x600, UR45 ;  /* 0x00000600050678a4 */ /* 0x000fe2000f8e022d */
[----:B------:R-:W-:Y:S01]  /*1d10*/  WARPGROUP.ARRIVE ;  /* 0x00000000000079c5 */ /* 0x000fe20000000000 */
[----:B------:R-:W-:Y:S01]  /*1d20*/  UIMAD UR7, UR5, 0x300, UR4 ;  /* 0x00000300050778a4 */ /* 0x000fe2000f8e0204 */
[----:B------:R-:W-:Y:S01]  /*1d30*/  UMOV UR9, 0x40000040 ;  /* 0x4000004000097882 */ /* 0x000fe20000000000 */
[----:B------:R-:W-:-:S03]  /*1d40*/  UMOV UR11, 0x40000040 ;  /* 0x40000040000b7882 */ /* 0x000fc60000000000 */
[----:B------:R-:W-:Y:S02]  /*1d50*/  UMOV UR8, UR6 ;  /* 0x0000000600087c82 */ /* 0x000fe40008000000 */
[----:B------:R-:W-:Y:S02]  /*1d60*/  UMOV UR10, UR7 ;  /* 0x00000007000a7c82 */ /* 0x000fe40008000000 */
        /* <DEDUP_REMOVED lines=44> */
[----:B------:R-:W-:Y:S01]  /*2030*/  BPT.TRAP 0x1 ;  /* 0x000000040000795c */ /* 0x000fe20000300000 */
.L_x_27:
[----:B------:R-:W-:-:S13]  /*2040*/  ISETP.NE.AND P1, PT, R19, RZ, PT ;  /* 0x000000ff1300720c */ /* 0x000fda0003f25270 */
[----:B01----:R-:W-:-:S04]  /*2050*/  @P1 IMAD R4, R3, 0x8, R6 ;  /* 0x0000000803041824 */ /* 0x003fc800078e0206 */
[----:B------:R-:W-:-:S05]  /*2060*/  @P1 VIADD R5, R4, 0x30 ;  /* 0x0000003004051836 */ /* 0x000fca0000000000 */
[----:B------:R-:W-:-:S04]  /*2070*/  @P1 PRMT R5, R22, 0x654, R5 ;  /* 0x0000065416051816 */ /* 0x000fc80000000005 */
[----:B------:R0:W-:Y:S01]  /*2080*/  @P1 SYNCS.ARRIVE.TRANS64.RED.A1T0 RZ, [R5+URZ], RZ ;  /* 0x000000ff05ff19a7 */ /* 0x0001e2000810043f */
[----:B------:R-:W-:-:S13]  /*2090*/  ISETP.GT.U32.AND P1, PT, R18, 0x1, PT ;  /* 0x000000011200780c */ /* 0x000fda0003f24070 */
[----:B0-----:R-:W-:Y:S05]  /*20a0*/  @P1 BRA `(.L_x_28) ;  /* 0x0000000000041947 */ /* 0x001fea0003800000 */
[----:B------:R-:W-:Y:S01]  /*20b0*/  BPT.TRAP 0x1 ;  /* 0x000000040000795c */ /* 0x000fe20000300000 */
.L_x_28:
[----:B------:R-:W-:Y:S01]  /*20c0*/  UIADD3 UR5, UR5, 0x1, URZ ;  /* 0x0000000105057890 */ /* 0x000fe2000fffe03f */
[C---:B------:R-:W-:Y:S01]  /*20d0*/  ISETP.GT.AND P2, PT, R0.reuse, 0x1, PT ;  /* 0x000000010000780c */ /* 0x040fe20003f44270 */
[----:B------:R-:W-:Y:S01]  /*20e0*/  VIADD R3, R3, 0x1 ;  /* 0x0000000103037836 */ /* 0x000fe20000000000 */
[----:B------:R-:W-:Y:S01]  /*20f0*/  IADD3 R0, R0, -0x1, RZ ;  /* 0xffffffff00007810 */ /* 0x000fe20007ffe0ff */
[----:B------:R-:W-:-:S03]  /*2100*/  UISETP.NE.AND UP0, UPT, UR5, 0x6, UPT ;  /* 0x000000060500788c */ /* 0x000fc6000bf05270 */
[C---:B------:R-:W-:Y:S01]  /*2110*/  ISETP.NE.AND P1, PT, R3.reuse, 0x6, PT ;  /* 0x000000060300780c */ /* 0x040fe20003f25270 */
[----:B------:R-:W-:Y:S02]  /*2120*/  USEL UR6, URZ, 0x1, UP0 ;  /* 0x000000013f067887 */ /* 0x000fe40008000000 */
[----:B------:R-:W-:Y:S01]  /*2130*/  USEL UR5, UR5, URZ, UP0 ;  /* 0x0000003f05057287 */ /* 0x000fe20008000000 */
[----:B------:R-:W-:-:S03]  /*2140*/  SEL R3, R3, RZ, P1 ;  /* 0x000000ff03037207 */ /* 0x000fc60000800000 */
[----:B------:R-:W-:Y:S01]  /*2150*/  LOP3.LUT R7, R7, UR6, RZ, 0x3c, !PT ;  /* 0x0000000607077c12 */ /* 0x000fe2000f8e3cff */
[----:B------:R-:W-:Y:S07]  /*2160*/  @P2 BRA `(.L_x_29) ;  /* 0xfffffff800a82947 */ /* 0x000fee000383ffff */
.L_x_22:
[----:B01----:R-:W0:Y:S02]  /*2170*/  LDC R0, c[0x0][0x28c] ;  /* 0x0000a300ff007b82 */ /* 0x003e240000000800 */
[----:B0-----:R-:W-:-:S13]  /*2180*/  ISETP.GE.AND P1, PT, R0, 0x1, PT ;  /* 0x000000010000780c */ /* 0x001fda0003f26270 */
[----:B------:R-:W-:Y:S05]  /*2190*/  @!P1 BRA `(.L_x_30) ;  /* 0x0000000000449947 */ /* 0x000fea0003800000 */
[----:B------:R-:W-:Y:S05]  /*21a0*/  @!P0 BRA `(.L_x_31) ;  /* 0x0000000000048947 */ /* 0x000fea0003800000 */
[----:B------:R-:W-:Y:S01]  /*21b0*/  BPT.TRAP 0x1 ;  /* 0x000000040000795c */ /* 0x000fe20000300000 */
.L_x_31:
[----:B------:R-:W-:-:S13]  /*21c0*/  ISETP.NE.AND P0, PT, R19, RZ, PT ;  /* 0x000000ff1300720c */ /* 0x000fda0003f05270 */
[----:B------:R-:W-:-:S05]  /*21d0*/  VOTEU.ANY UP0, P0 ;  /* 0x00000000003f7886 */ /* 0x000fca0000000100 */
[----:B------:R-:W-:-:S06]  /*21e0*/  @UP0 UIADD3 UR4, UR44, UR41, URZ ;  /* 0x000000292c040290 */ /* 0x000fcc000fffe03f */
[----:B------:R-:W-:Y:S02]  /*21f0*/  IMAD.U32 R4, RZ, RZ, UR4 ;  /* 0x00000004ff047e24 */ /* 0x000fe4000f8e00ff */
[----:B------:R-:W-:Y:S02]  /*2200*/  IMAD.U32 R3, RZ, RZ, UR4 ;  /* 0x00000004ff037e24 */ /* 0x000fe4000f8e00ff */
[----:B------:R-:W-:-:S05]  /*2210*/  @P0 IMAD.WIDE.U32 R4, R4, -0x55555555, RZ ;  /* 0xaaaaaaab04040825 */ /* 0x000fca00078e00ff */
[----:B------:R-:W-:-:S05]  /*2220*/  @P0 SHF.R.U32.HI R0, RZ, 0x2, R5 ;  /* 0x00000002ff000819 */ /* 0x000fca0000011605 */
[----:B------:R-:W-:-:S04]  /*2230*/  @P0 IMAD R0, R0, -0x6, R3 ;  /* 0xfffffffa00000824 */ /* 0x000fc800078e0203 */
[----:B------:R-:W-:-:S04]  /*2240*/  @P0 IMAD R0, R0, 0x8, R6 ;  /* 0x0000000800000824 */ /* 0x000fc800078e0206 */
[----:B------:R-:W-:-:S05]  /*2250*/  @P0 VIADD R3, R0, 0x30 ;  /* 0x0000003000030836 */ /* 0x000fca0000000000 */
[----:B------:R-:W-:-:S04]  /*2260*/  @P0 PRMT R3, R22, 0x654, R3 ;  /* 0x0000065416030816 */ /* 0x000fc80000000003 */
[----:B------:R0:W-:Y:S01]  /*2270*/  @P0 SYNCS.ARRIVE.TRANS64.RED.A1T0 RZ, [R3+URZ], RZ ;  /* 0x000000ff03ff09a7 */ /* 0x0001e2000810043f */
[----:B------:R-:W-:-:S13]  /*2280*/  ISETP.GT.U32.AND P0, PT, R18, 0x1, PT ;  /* 0x000000011200780c */ /* 0x000fda0003f04070 */
[----:B0-----:R-:W-:Y:S05]  /*2290*/  @P0 BRA `(.L_x_30) ;  /* 0x0000000000040947 */ /* 0x001fea0003800000 */
[----:B------:R-:W-:Y:S01]  /*22a0*/  BPT.TRAP 0x1 ;  /* 0x000000040000795c */ /* 0x000fe20000300000 */
.L_x_30:
[----:B------:R-:W-:Y:S01]  /*22b0*/  IMAD R135, R135, 0x60, RZ ;  /* 0x0000006087877824 */ /* 0x000fe200078e02ff */
[----:B------:R-:W-:Y:S01]  /*22c0*/  UIADD3 UR41, UR43, UR41, URZ ;  /* 0x000000292b297290 */ /* 0x000fe2000fffe03f */
[----:B------:R-:W-:Y:S01]  /*22d0*/  SHF.R.S32.HI R15, RZ, 0x1f, R23 ;  /* 0x0000001fff0f7819 */ /* 0x000fe20000011417 */
[----:B------:R-:W-:Y:S01]  /*22e0*/  ULDC UR7, c[0x0][0x288] ;  /* 0x0000a20000077ab9 */ /* 0x000fe20000000800 */
[----:B------:R-:W-:Y:S01]  /*22f0*/  IMAD R3, R131, 0xc0, RZ ;  /* 0x000000c083037824 */ /* 0x000fe200078e02ff */
[C---:B------:R-:W-:Y:S01]  /*2300*/  LOP3.LUT R4, R135.reuse, 0x6, R130, 0xf8, !PT ;  /* 0x0000000687047812 */ /* 0x040fe200078ef882 */
[----:B------:R-:W-:Y:S01]  /*2310*/  UISETP.GT.U32.AND UP0, UPT, UR41, 0x5, UPT ;  /* 0x000000052900788c */ /* 0x000fe2000bf04070 */
[----:B------:R-:W-:Y:S01]  /*2320*/  ISETP.GE.AND P0, PT, R135, UR7, PT ;  /* 0x0000000787007c0c */ /* 0x000fe2000bf06270 */
[----:B------:R-:W-:Y:S01]  /*2330*/  ULDC.64 UR4, c[0x0][0x5d0] ;  /* 0x0001740000047ab9 */ /* 0x000fe20000000a00 */
[----:B------:R-:W-:Y:S01]  /*2340*/  SHF.R.S32.HI R5, RZ, 0x1f, R4 ;  /* 0x0000001fff057819 */ /* 0x000fe20000011404 */
[----:B------:R-:W-:Y:S01]  /*2350*/  ULDC UR10, c[0x0][0x284] ;  /* 0x0000a100000a7ab9 */ /* 0x000fe20000000800 */
[----:B------:R-:W-:Y:S01]  /*2360*/  IMAD R0, R15, UR4, RZ ;  /* 0x000000040f007c24 */ /* 0x000fe2000f8e02ff */
[----:B------:R-:W-:Y:S01]  /*2370*/  UISETP.LT.U32.AND UP0, UPT, UR43, 0x6, UP0 ;  /* 0x000000062b00788c */ /* 0x000fe20008701070 */
[----:B------:R-:W-:Y:S01]  /*2380*/  ISETP.GE.OR P0, PT, R3, UR10, P0 ;  /* 0x0000000a03007c0c */ /* 0x000fe20008706670 */
[----:B------:R-:W-:Y:S01]  /*2390*/  UISETP.GE.U32.AND UP1, UPT, UR43, 0x6, UPT ;  /* 0x000000062b00788c */ /* 0x000fe2000bf26070 */
[C---:B------:R-:W-:Y:S01]  /*23a0*/  IMAD R11, R23.reuse, UR5, R0 ;  /* 0x00000005170b7c24 */ /* 0x040fe2000f8e0200 */
[----:B------:R-:W-:Y:S01]  /*23b0*/  USEL UR6, URZ, 0x1, !UP0 ;  /* 0x000000013f067887 */ /* 0x000fe2000c000000 */
[----:B------:R-:W-:Y:S01]  /*23c0*/  IMAD.WIDE.U32 R6, R23, UR4, R4 ;  /* 0x0000000417067c25 */ /* 0x000fe2000f8e0004 */
[----:B------:R-:W-:Y:S01]  /*23d0*/  UIMAD.WIDE.U32 UR4, UR41, -0x55555555, URZ ;  /* 0xaaaaaaab290478a5 */ /* 0x000fe2000f8e003f */
[----:B------:R-:W-:-:S02]  /*23e0*/  ULDC.64 UR8, c[0x0][0x5c8] ;  /* 0x0001720000087ab9 */ /* 0x000fc40000000a00 */
[----:B------:R-:W-:Y:S01]  /*23f0*/  IMAD.WIDE R8, R131, 0xc0, R120 ;  /* 0x000000c083087825 */ /* 0x000fe200078e0278 */
[----:B------:R-:W-:Y:S02]  /*2400*/  USHF.R.U32.HI UR4, URZ, 0x2, UR5 ;  /* 0x000000023f047899 */ /* 0x000fe40008011605 */
[----:B------:R-:W-:Y:S01]  /*2410*/  ULOP3.LUT UR40, UR40, UR6, URZ, 0x3c, !UPT ;  /* 0x0000000628287292 */ /* 0x000fe2000f8e3c3f */
[----:B------:R-:W-:Y:S01]  /*2420*/  IMAD R13, R9, UR8, RZ ;  /* 0x00000008090d7c24 */ /* 0x000fe2000f8e02ff */
[----:B------:R-:W-:Y:S01]  /*2430*/  UIMAD UR41, UR4, -0x6, UR41 ;  /* 0xfffffffa042978a4 */ /* 0x000fe2000f8e0229 */
[----:B------:R-:W-:Y:S01]  /*2440*/  IMAD.IADD R7, R7, 0x1, R11 ;  /* 0x0000000107077824 */ /* 0x000fe200078e020b */
[----:B------:R-:W-:Y:S01]  /*2450*/  @UP1 ULOP3.LUT UR40, UR40, 0x1, UR4, 0x78, !UPT ;  /* 0x0000000128281892 */ /* 0x000fe2000f8e7804 */
[C---:B------:R-:W-:Y:S02]  /*2460*/  IMAD R13, R8.reuse, UR9, R13 ;  /* 0x00000009080d7c24 */ /* 0x040fe4000f8e020d */
[----:B------:R-:W-:-:S04]  /*2470*/  IMAD.WIDE.U32 R144, R8, UR8, R6 ;  /* 0x0000000808907c25 */ /* 0x000fc8000f8e0006 */
[----:B------:R-:W-:Y:S01]  /*2480*/  IMAD.MOV.U32 R131, RZ, RZ, -0x1 ;  /* 0xffffffffff837424 */ /* 0x000fe200078e00ff */
[----:B------:R-:W-:Y:S06]  /*2490*/  @P0 BRA `(.L_x_32) ;  /* 0x00000064001c0947 */ /* 0x000fec0003800000 */
[----:B-----5:R-:W-:Y:S01]  /*24a0*/  FSETP.NEU.AND P1, PT, R123, RZ, PT ;  /* 0x000000ff7b00720b */ /* 0x020fe20003f2d000 */
[----:B------:R-:W-:Y:S01]  /*24b0*/  IMAD.IADD R3, R134, 0x1, -R3 ;  /* 0x0000000186037824 */ /* 0x000fe200078e0a03 */
[----:B------:R-:W-:Y:S01]  /*24c0*/  BSSY B0, `(.L_x_32) ;  /* 0x0000644000007945 */ /* 0x000fe20003800000 */
[----:B------:R-:W-:Y:S01]  /*24d0*/  IMAD.IADD R0, R129, 0x1, -R135 ;  /* 0x0000000181007824 */ /* 0x000fe200078e0a87 */
[----:B------:R-:W-:Y:S02]  /*24e0*/  IADD3 R147, R145, R13, RZ ;  /* 0x0000000d91937210 */ /* 0x000fe40007ffe0ff */
[----:B------:R-:W-:-:S04]  /*24f0*/  ISETP.GT.AND P3, PT, R3, RZ, PT ;  /* 0x000000ff0300720c */ /* 0x000fc80003f64270 */
[----:B------:R-:W-:-:S03]  /*2500*/  ISETP.GT.AND P0, PT, R0, RZ, P3 ;  /* 0x000000ff0000720c */ /* 0x000fc60001f04270 */
[----:B------:R-:W-:Y:S10]  /*2510*/  @!P1 BRA `(.L_x_33) ;  /* 0x0000004800ac9947 */ /* 0x000ff40003800000 */
[----:B------:R-:W0:Y:S01]  /*2520*/  LDC.64 R10, c[0x0][0x5b8] ;  /* 0x00016e00ff0a7b82 */ /* 0x000e220000000a00 */
[----:B------:R-:W-:-:S07]  /*2530*/  ULDC.64 UR4, c[0x0][0x5c0] ;  /* 0x0001700000047ab9 */ /* 0x000fce0000000a00 */
[----:B------:R-:W1:Y:S08]  /*2540*/  LDC.64 R12, c[0x0][0x5b0] ;  /* 0x00016c00ff0c7b82 */ /* 0x000e700000000a00 */
[----:B------:R-:W2:Y:S01]  /*2550*/  LDC.64 R6, c[0x0][0x5a8] ;  /* 0x00016a00ff067b82 */ /* 0x000ea20000000a00 */
[----:B0-----:R-:W-:-:S04]  /*2560*/  IMAD R14, R15, R10, RZ ;  /* 0x0000000a0f0e7224 */ /* 0x001fc800078e02ff */
[C---:B------:R-:W-:Y:S02]  /*2570*/  IMAD R11, R23.reuse, R11, R14 ;  /* 0x0000000b170b7224 */ /* 0x040fe400078e020e */
[----:B------:R-:W-:-:S04]  /*2580*/  IMAD.WIDE.U32 R14, R23, R10, R4 ;  /* 0x0000000a170e7225 */ /* 0x000fc800078e0004 */
[----:B-1----:R-:W-:Y:S02]  /*2590*/  IMAD R20, R9, R12, RZ ;  /* 0x0000000c09147224 */ /* 0x002fe400078e02ff */
[----:B------:R-:W-:Y:S02]  /*25a0*/  IMAD.IADD R21, R15, 0x1, R11 ;  /* 0x000000010f157824 */ /* 0x000fe400078e020b */
[----:B------:R-:W-:Y:S02]  /*25b0*/  IMAD R145, R8, R13, R20 ;  /* 0x0000000d08917224 */ /* 0x000fe400078e0214 */
[----:B------:R-:W-:-:S04]  /*25c0*/  IMAD.MOV.U32 R20, RZ, RZ, R14 ;  /* 0x000000ffff147224 */ /* 0x000fc800078e000e */
[----:B------:R-:W-:-:S04]  /*25d0*/  IMAD.WIDE.U32 R136, R8, R12, R20 ;  /* 0x0000000c08887225 */ /* 0x000fc800078e0014 */
[----:B------:R-:W-:Y:S01]  /*25e0*/  IMAD.IADD R135, R137, 0x1, R145 ;  /* 0x0000000189877824 */ /* 0x000fe200078e0291 */
[----:B--2---:R-:W-:-:S04]  /*25f0*/  LEA R138, P1, R136, R6, 0x1 ;  /* 0x00000006888a7211 */ /* 0x004fc800078208ff */
[----:B------:R-:W-:-:S05]  /*2600*/  LEA.HI.X R139, R136, R7, R135, 0x1, P1 ;  /* 0x00000007888b7211 */ /* 0x000fca00008f0c87 */
[----:B------:R0:W2:Y:S01]  /*2610*/  @P0 LDG.E.LTC128B.U16 R135, desc[UR38][R138.64] ;  /* 0x000000268a870981 */ /* 0x0000a2000c1e1520 */
[----:B------:R-:W-:Y:S01]  /*2620*/  IMAD.WIDE.U32 R140, R8, R12, R4 ;  /* 0x0000000c088c7225 */ /* 0x000fe200078e0004 */
[----:B------:R-:W-:Y:S03]  /*2630*/  BSSY B1, `(.L_x_34) ;  /* 0x0000012000017945 */ /* 0x000fe60003800000 */
[----:B------:R-:W-:Y:S02]  /*2640*/  IMAD.IADD R141, R145, 0x1, R141 ;  /* 0x00000001918d7824 */ /* 0x000fe400078e028d */
[----:B------:R-:W-:-:S04]  /*2650*/  IMAD.WIDE.U32 R142, R23, R10, R140 ;  /* 0x0000000a178e7225 */ /* 0x000fc800078e008c */
[----:B0-----:R-:W-:Y:S01]  /*2660*/  IMAD.SHL.U32 R138, R12, 0x8, RZ ;  /* 0x000000080c8a7824 */ /* 0x001fe200078e00ff */
[----:B------:R-:W-:Y:S01]  /*2670*/  LEA R140, P2, R142, R6, 0x1 ;  /* 0x000000068e8c7211 */ /* 0x000fe200078408ff */
[----:B--2---:R-:W-:-:S05]  /*2680*/  HADD2.F32 R136, -RZ, R135.H0_H0 ;  /* 0x20000087ff887230 */ /* 0x004fca0000004100 */
[----:B------:R-:W-:Y:S01]  /*2690*/  FMUL R137, R136, R123 ;  /* 0x0000007b88897220 */ /* 0x000fe20000400000 */
[----:B------:R-:W-:-:S03]  /*26a0*/  LEA R136, P1, R144, UR4, 0x1 ;  /* 0x0000000490887c11 */ /* 0x000fc6000f8208ff */
[----:B------:R-:W-:Y:S01]  /*26b0*/  FFMA R137, R72, R122, R137 ;  /* 0x0000007a48897223 */ /* 0x000fe20000000089 */
[----:B------:R-:W-:-:S04]  /*26c0*/  IMAD.IADD R72, R11, 0x1, R143 ;  /* 0x000000010b487824 */ /* 0x000fc800078e028f */
[----:B------:R-:W-:Y:S02]  /*26d0*/  F2FP.F16.F32.PACK_AB R139, RZ, R137 ;  /* 0x00000089ff8b723e */ /* 0x000fe400000000ff */
[----:B------:R-:W-:Y:S02]  /*26e0*/  LEA.HI.X R137, R144, UR5, R147, 0x1, P1 ;  /* 0x0000000590897c11 */ /* 0x000fe400088f0c93 */
[----:B------:R-:W-:Y:S02]  /*26f0*/  ISETP.GT.AND P1, PT, R0, 0x1, P3 ;  /* 0x000000010000780c */ /* 0x000fe40001f24270 */
[----:B------:R-:W-:Y:S01]  /*2700*/  LEA.HI.X R141, R142, R7, R72, 0x1, P2 ;  /* 0x000000078e8d7211 */ /* 0x000fe200010f0c48 */
[----:B------:R0:W-:Y:S02]  /*2710*/  @P0 STG.E.U16 desc[UR38][R136.64], R139 ;  /* 0x0000008b88000986 */ /* 0x0001e4000c101526 */
[----:B0-----:R-:W-:-:S08]  /*2720*/  SHF.L.U64.HI R139, R12, 0x3, R13 ;  /* 0x000000030c8b7819 */ /* 0x001fd0000001020d */
[----:B------:R-:W-:Y:S05]  /*2730*/  @!P1 BRA `(.L_x_35) ;  /* 0x0000000000049947 */ /* 0x000fea0003800000 */
[----:B------:R0:W5:Y:S02]  /*2740*/  LDG.E.LTC128B.U16 R135, desc[UR38][R140.64+0x2] ;  /* 0x000002268c877981 */ /* 0x000164000c1e1520 */
.L_x_35:
[----:B------:R-:W-:Y:S05]  /*2750*/  BSYNC B1 ;  /* 0x0000000000017941 */ /* 0x000fea0003800000 */
.L_x_34:
[----:B-----5:R-:W-:Y:S01]  /*2760*/  HADD2.F32 R72, -RZ, R135.H0_H0 ;  /* 0x20000087ff487230 */ /* 0x020fe20000004100 */
[----:B------:R-:W-:Y:S01]  /*2770*/  ISETP.GT.AND P0, PT, R3, 0x8, PT ;  /* 0x000000080300780c */ /* 0x000fe20003f04270 */
[----:B------:R-:W-:Y:S01]  /*2780*/  IMAD.WIDE.U32 R146, R8, R12, R138 ;  /* 0x0000000c08927225 */ /* 0x000fe200078e008a */
[----:B------:R-:W-:-:S03]  /*2790*/  PRMT R149, R135, 0x7610, R149 ;  /* 0x0000761087957816 */ /* 0x000fc60000000095 */
[----:B------:R-:W-:Y:S01]  /*27a0*/  FMUL R72, R72, R123 ;  /* 0x0000007b48487220 */ /* 0x000fe20000400000 */
[----:B------:R-:W-:Y:S01]  /*27b0*/  IMAD.IADD R145, R145, 0x1, R147 ;  /* 0x0000000191917824 */ /* 0x000fe200078e0293 */
[----:B------:R-:W-:Y:S02]  /*27c0*/  ISETP.GT.AND P2, PT, R0, RZ, P0 ;  /* 0x000000ff0000720c */ /* 0x000fe40000744270 */
[----:B------:R-:W-:Y:S01]  /*27d0*/  FFMA R72, R73, R122, R72 ;  /* 0x0000007a49487223 */ /* 0x000fe20000000048 */
[----:B------:R-:W-:-:S04]  /*27e0*/  IADD3 R73, P4, R14, R146, RZ ;  /* 0x000000920e497210 */ /* 0x000fc80007f9e0ff */
[----:B------:R-:W-:Y:S01]  /*27f0*/  F2FP.F16.F32.PACK_AB R72, RZ, R72 ;  /* 0x00000048ff48723e */ /* 0x000fe200000000ff */
[----:B------:R-:W-:Y:S01]  /*2800*/  IMAD.X R144, R145, 0x1, R21, P4 ;  /* 0x0000000191907824 */ /* 0x000fe200020e0615 */
[C---:B------:R-:W-:Y:S02]  /*2810*/  LEA R142, P4, R73.reuse, R6, 0x1 ;  /* 0x00000006498e7211 */ /* 0x040fe400078808ff */
[----:B------:R-:W-:Y:S02]  /*2820*/  PRMT R147, R72, 0x7610, R147 ;  /* 0x0000761048937816 */ /* 0x000fe40000000093 */
[----:B------:R-:W-:-:S03]  /*2830*/  LEA.HI.X R143, R73, R7, R144, 0x1, P4 ;  /* 0x00000007498f7211 */ /* 0x000fc600020f0c90 */
[----:B------:R1:W-:Y:S04]  /*2840*/  @P1 STG.E.U16 desc[UR38][R136.64+0x2], R147 ;  /* 0x0000029388001986 */ /* 0x0003e8000c101526 */
[----:B------:R2:W3:Y:S01]  /*2850*/  @P2 LDG.E.LTC128B.U16 R149, desc[UR38][R142.64] ;  /* 0x000000268e952981 */ /* 0x0004e2000c1e1520 */
[----:B------:R-:W-:Y:S01]  /*2860*/  IMAD.SHL.U32 R135, R124, 0x2, RZ ;  /* 0x000000027c877824 */ /* 0x000fe200078e00ff */
[----:B------:R-:W-:Y:S01]  /*2870*/  IADD3 R146, P1, R4, R146, RZ ;  /* 0x0000009204927210 */ /* 0x000fe20007f3e0ff */
[----:B------:R-:W-:Y:S03]  /*2880*/  BSSY B1, `(.L_x_36) ;  /* 0x0000011000017945 */ /* 0x000fe60003800000 */
[----:B------:R-:W-:-:S02]  /*2890*/  IADD3 R144, P4, R135, R136, RZ ;  /* 0x0000008887907210 */ /* 0x000fc40007f9e0ff */
[----:B-1----:R-:W-:Y:S02]  /*28a0*/  IADD3.X R147, R5, R145, RZ, P1, !PT ;  /* 0x0000009105937210 */ /* 0x002fe40000ffe4ff */
[----:B------:R-:W-:Y:S01]  /*28b0*/  ISETP.GT.AND P1, PT, R0, 0x1, P0 ;  /* 0x000000010000780c */ /* 0x000fe20000724270 */
[----:B------:R-:W-:-:S03]  /*28c0*/  IMAD.WIDE.U32 R146, R23, R10, R146 ;  /* 0x0000000a17927225 */ /* 0x000fc600078e0092 */
[----:B--2---:R-:W-:Y:S01]  /*28d0*/  LEA R142, P5, R146, R6, 0x1 ;  /* 0x00000006928e7211 */ /* 0x004fe200078a08ff */
[----:B---3--:R-:W-:-:S05]  /*28e0*/  HADD2.F32 R72, -RZ, R149.H0_H0 ;  /* 0x20000095ff487230 */ /* 0x008fca0000004100 */
[----:B------:R-:W-:Y:S01]  /*28f0*/  FMUL R73, R72, R123 ;  /* 0x0000007b48497220 */ /* 0x000fe20000400000 */
[----:B------:R-:W-:-:S03]  /*2900*/  IMAD.IADD R72, R11, 0x1, R147 ;  /* 0x000000010b487824 */ /* 0x000fc600078e0293 */
[----:B------:R-:W-:Y:S01]  /*2910*/  FFMA R74, R74, R122, R73 ;  /* 0x0000007a4a4a7223 */ /* 0x000fe20000000049 */
[----:B------:R-:W-:Y:S02]  /*2920*/  SHF.L.U64.HI R73, R124, 0x1, R127 ;  /* 0x000000017c497819 */ /* 0x000fe4000001027f */
[----:B------:R-:W-:Y:S02]  /*2930*/  LEA.HI.X R143, R146, R7, R72, 0x1, P5 ;  /* 0x00000007928f7211 */ /* 0x000fe400028f0c48 */
[----:B------:R-:W-:Y:S01]  /*2940*/  F2FP.F16.F32.PACK_AB R74, RZ, R74 ;  /* 0x0000004aff4a723e */ /* 0x000fe200000000ff */
[----:B------:R-:W-:-:S05]  /*2950*/  IMAD.X R145, R73, 0x1, R137, P4 ;  /* 0x0000000149917824 */ /* 0x000fca00020e0689 */
[----:B------:R1:W-:Y:S01]  /*2960*/  @P2 STG.E.U16 desc[UR38][R144.64], R74 ;  /* 0x0000004a90002986 */ /* 0x0003e2000c101526 */
[----:B------:R-:W-:Y:S05]  /*2970*/  @!P1 BRA `(.L_x_37) ;  /* 0x0000000000049947 */ /* 0x000fea0003800000 */
[----:B------:R2:W5:Y:S02]  /*2980*/  LDG.E.LTC128B.U16 R149, desc[UR38][R142.64+0x2] ;  /* 0x000002268e957981 */ /* 0x000564000c1e1520 */
.L_x_37:
[----:B------:R-:W-:Y:S05]  /*2990*/  BSYNC B1 ;  /* 0x0000000000017941 */ /* 0x000fea0003800000 */
.L_x_36:
[----:B-----5:R-:W-:Y:S01]  /*29a0*/  HADD2.F32 R72, -RZ, R149.H0_H0 ;  /* 0x20000095ff487230 */ /* 0x020fe20000004100 */
[----:B------:R-:W-:Y:S01]  /*29b0*/  ISETP.GT.AND P2, PT, R0, 0x8, P3 ;  /* 0x000000080000780c */ /* 0x000fe20001f44270 */
[----:B-1----:R-:W-:Y:S01]  /*29c0*/  @P1 IMAD.MOV.U32 R74, RZ, RZ, R144 ;  /* 0x000000ffff4a1224 */ /* 0x002fe200078e0090 */
[----:B------:R-:W-:Y:S02]  /*29d0*/  BSSY B1, `(.L_x_38) ;  /* 0x0000008000017945 */ /* 0x000fe40003800000 */
[----:B------:R-:W-:-:S04]  /*29e0*/  FMUL R72, R72, R123 ;  /* 0x0000007b48487220 */ /* 0x000fc80000400000 */
[----:B------:R-:W-:Y:S01]  /*29f0*/  FFMA R72, R75, R122, R72 ;  /* 0x0000007a4b487223 */ /* 0x000fe20000000048 */
[----:B------:R-:W-:-:S04]  /*2a00*/  @P1 IMAD.MOV.U32 R75, RZ, RZ, R145 ;  /* 0x000000ffff4b1224 */ /* 0x000fc800078e0091 */
[----:B------:R-:W-:-:S05]  /*2a10*/  F2FP.F16.F32.PACK_AB R72, RZ, R72 ;  /* 0x00000048ff48723e */ /* 0x000fca00000000ff */
[----:B------:R1:W-:Y:S01]  /*2a20*/  @P1 STG.E.U16 desc[UR38][R74.64+0x2], R72 ;  /* 0x000002484a001986 */ /* 0x0003e2000c101526 */
[----:B------:R-:W-:Y:S05]  /*2a30*/  @!P2 BRA `(.L_x_39) ;  /* 0x000000000004a947 */ /* 0x000fea0003800000 */
[----:B------:R3:W5:Y:S02]  /*2a40*/  LDG.E.LTC128B.U16 R149, desc[UR38][R140.64+0x10] ;  /* 0x000010268c957981 */ /* 0x000764000c1e1520 */
.L_x_39:
[----:B------:R-:W-:Y:S05]  /*2a50*/  BSYNC B1 ;  /* 0x0000000000017941 */ /* 0x000fea0003800000 */
.L_x_38:
[----:B-1---5:R-:W-:Y:S01]  /*2a60*/  HADD2.F32 R72, -RZ, R149.H0_H0 ;  /* 0x20000095ff487230 */ /* 0x022fe20000004100 */
[----:B------:R-:W-:Y:S01]  /*2a70*/  ISETP.GT.AND P1, PT, R0, 0x9, P3 ;  /* 0x000000090000780c */ /* 0x000fe20001f24270 */
[----:B------:R-:W-:Y:S01]  /*2a80*/  @P2 IMAD.MOV.U32 R74, RZ, RZ, R136 ;  /* 0x000000ffff4a2224 */ /* 0x000fe200078e0088 */
[----:B------:R-:W-:Y:S02]  /*2a90*/  BSSY B1, `(.L_x_40) ;  /* 0x0000009000017945 */ /* 0x000fe40003800000 */
[----:B------:R-:W-:-:S04]  /*2aa0*/  FMUL R75, R72, R123 ;  /* 0x0000007b484b7220 */ /* 0x000fc80000400000 */
[----:B------:R-:W-:-:S05]  /*2ab0*/  FFMA R75, R76, R122, R75 ;  /* 0x0000007a4c4b7223 */ /* 0x000fca000000004b */
[----:B------:R-:W-:-:S04]  /*2ac0*/  F2FP.F16.F32.PACK_AB R75, RZ, R75 ;  /* 0x0000004bff4b723e */ /* 0x000fc800000000ff */
[----:B------:R-:W-:Y:S01]  /*2ad0*/  PRMT R72, R75, 0x7610, R72 ;  /* 0x000076104b487816 */ /* 0x000fe20000000048 */
[----:B------:R-:W-:-:S05]  /*2ae0*/  @P2 IMAD.MOV.U32 R75, RZ, RZ, R137 ;  /* 0x000000ffff4b2224 */ /* 0x000fca00078e0089 */
[----:B------:R1:W-:Y:S01]  /*2af0*/  @P2 STG.E.U16 desc[UR38][R74.64+0x10], R72 ;  /* 0x000010484a002986 */ /* 0x0003e2000c101526 */
[----:B------:R-:W-:Y:S05]  /*2b00*/  @!P1 BRA `(.L_x_41) ;  /* 0x0000000000049947 */ /* 0x000fea0003800000 */
[----:B------:R4:W5:Y:S02]  /*2b10*/  LDG.E.LTC128B.U16 R149, desc[UR38][R140.64+0x12] ;  /* 0x000012268c957981 */ /* 0x000964000c1e1520 */
.L_x_41:
[----:B------:R-:W-:Y:S05]  /*2b20*/  BSYNC B1 ;  /* 0x0000000000017941 */ /* 0x000fea0003800000 */
.L_x_40:
[----:B-1---5:R-:W-:Y:S01]  /*2b30*/  HADD2.F32 R72, -RZ, R149.H0_H0 ;  /* 0x20000095ff487230 */ /* 0x022fe20000004100 */
[----:B------:R-:W-:Y:S01]  /*2b40*/  @P1 MOV R75, R137 ;  /* 0x00000089004b1202 */ /* 0x000fe20000000f00 */
[----:B------:R-:W-:Y:S01]  /*2b50*/  @P1 IMAD.MOV.U32 R74, RZ, RZ, R136 ;  /* 0x000000ffff4a1224 */ /* 0x000fe200078e0088 */
[----:B------:R-:W-:Y:S01]  /*2b60*/  ISETP.GT.AND P2, PT, R0, 0x8, P0 ;  /* 0x000000080000780c */ /* 0x000fe20000744270 */
[----:B------:R-:W-:Y:S01]  /*2b70*/  BSSY B1, `(.L_x_42) ;  /* 0x0000007000017945 */ /* 0x000fe20003800000 */
[----:B------:R-:W-:-:S04]  /*2b80*/  FMUL R72, R72, R123 ;  /* 0x0000007b48487220 */ /* 0x000fc80000400000 */
[----:B------:R-:W-:-:S05]  /*2b90*/  FFMA R72, R77, R122, R72 ;  /* 0x0000007a4d487223 */ /* 0x000fca0000000048 */
[----:B------:R-:W-:-:S05]  /*2ba0*/  F2FP.F16.F32.PACK_AB R72, RZ, R72 ;  /* 0x00000048ff48723e */ /* 0x000fca00000000ff */
[----:B------:R1:W-:Y:S01]  /*2bb0*/  @P1 STG.E.U16 desc[UR38][R74.64+0x12], R72 ;  /* 0x000012484a001986 */ /* 0x0003e2000c101526 */
[----:B------:R-:W-:Y:S05]  /*2bc0*/  @!P2 BRA `(.L_x_43) ;  /* 0x000000000004a947 */ /* 0x000fea0003800000 */
[----:B------:R0:W5:Y:S02]  /*2bd0*/  LDG.E.LTC128B.U16 R149, desc[UR38][R142.64+0x10] ;  /* 0x000010268e957981 */ /* 0x000164000c1e1520 */
.L_x_43:
[----:B------:R-:W-:Y:S05]  /*2be0*/  BSYNC B1 ;  /* 0x0000000000017941 */ /* 0x000fea0003800000 */
.L_x_42:
        /* <DEDUP_REMOVED lines=12> */
.L_x_45:
[----:B------:R-:W-:Y:S05]  /*2cb0*/  BSYNC B1 ;  /* 0x0000000000017941 */ /* 0x000fea0003800000 */
.L_x_44:
[----:B-1---5:R-:W-:Y:S01]  /*2cc0*/  HADD2.F32 R72, -RZ, R149.H0_H0 ;  /* 0x20000095ff487230 */ /* 0x022fe20000004100 */
[----:B------:R-:W-:Y:S01]  /*2cd0*/  ISETP.GT.AND P2, PT, R0, 0x10, P3 ;  /* 0x000000100000780c */ /* 0x000fe20001f44270 */
[----:B------:R-:W-:Y:S01]  /*2ce0*/  @P1 IMAD.MOV.U32 R74, RZ, RZ, R144 ;  /* 0x000000ffff4a1224 */ /* 0x000fe200078e0090 */
[----:B------:R-:W-:Y:S01]  /*2cf0*/  BSSY B1, `(.L_x_46) ;  /* 0x0000008000017945 */ /* 0x000fe20003800000 */
[----:B------:R-:W-:Y:S02]  /*2d00*/  @P1 IMAD.MOV.U32 R75, RZ, RZ, R145 ;  /* 0x000000ffff4b1224 */ /* 0x000fe400078e0091 */
[----:B------:R-:W-:-:S04]  /*2d10*/  FMUL R72, R72, R123 ;  /* 0x0000007b48487220 */ /* 0x000fc80000400000 */
[----:B------:R-:W-:-:S05]  /*2d20*/  FFMA R72, R79, R122, R72 ;  /* 0x0000007a4f487223 */ /* 0x000fca0000000048 */
[----:B------:R-:W-:-:S05]  /*2d30*/  F2FP.F16.F32.PACK_AB R72, RZ, R72 ;  /* 0x00000048ff48723e */ /* 0x000fca00000000ff */
[----:B------:R1:W-:Y:S01]  /*2d40*/  @P1 STG.E.U16 desc[UR38][R74.64+0x12], R72 ;  /* 0x000012484a001986 */ /* 0x0003e2000c101526 */
[----:B------:R-:W-:Y:S05]  /*2d50*/  @!P2 BRA `(.L_x_47) ;  /* 0x000000000004a947 */ /* 0x000fea0003800000 */
[----:B------:R0:W5:Y:S02]  /*2d60*/  LDG.E.LTC128B.U16 R149, desc[UR38][R140.64+0x20] ;  /* 0x000020268c957981 */ /* 0x000164000c1e1520 */
.L_x_47:
[----:B------:R-:W-:Y:S05]  /*2d70*/  BSYNC B1 ;  /* 0x0000000000017941 */ /* 0x000fea0003800000 */
.L_x_46:
        /* <DEDUP_REMOVED lines=12> */
.L_x_49:
[----:B------:R-:W-:Y:S05]  /*2e40*/  BSYNC B1 ;  /* 0x0000000000017941 */ /* 0x000fea0003800000 */
.L_x_48:
        /* <DEDUP_REMOVED lines=11> */
.L_x_51:
[----:B------:R-:W-:Y:S05]  /*2f00*/  BSYNC B1 ;  /* 0x0000000000017941 */ /* 0x000fea0003800000 */
.L_x_50:
[----:B-1---5:R-:W-:Y:S01]  /*2f10*/  HADD2.F32 R72, -RZ, R149.H0_H0 ;  /* 0x20000095ff487230 */ /* 0x022fe20000004100 */
[----:B------:R-:W-:Y:S01]  /*2f20*/  @P2 MOV R74, R144 ;  /* 0x00000090004a2202 */ /* 0x000fe20000000f00 */
[----:B------:R-:W-:Y:S01]  /*2f30*/  BSSY B1, `(.L_x_52) ;  /* 0x000000a000017945 */ /* 0x000fe20003800000 */
[----:B------:R-:W-:Y:S02]  /*2f40*/  ISETP.GT.AND P1, PT, R0, 0x11, P0 ;  /* 0x000000110000780c */ /* 0x000fe40000724270 */
        /* <DEDUP_REMOVED lines=8> */
.L_x_53:
[----:B------:R-:W-:Y:S05]  /*2fd0*/  BSYNC B1 ;  /* 0x0000000000017941 */ /* 0x000fea0003800000 */
.L_x_52:
        /* <DEDUP_REMOVED lines=11> */
.L_x_55:
[----:B------:R-:W-:Y:S05]  /*3090*/  BSYNC B1 ;  /* 0x0000000000017941 */ /* 0x000fea0003800000 */
.L_x_54:
        /* <DEDUP_REMOVED lines=12> */
.L_x_57:
[----:B------:R-:W-:Y:S05]  /*3160*/  BSYNC B1 ;  /* 0x0000000000017941 */ /* 0x000fea0003800000 */
.L_x_56:
        /* <DEDUP_REMOVED lines=11> */
.L_x_59:
[----:B------:R-:W-:Y:S05]  /*3220*/  BSYNC B1 ;  /* 0x0000000000017941 */ /* 0x000fea0003800000 */
.L_x_58:
[----:B-1---5:R-:W-:Y:S01]  /*3230*/  HADD2.F32 R72, -RZ, R149.H0_H0 ;  /* 0x20000095ff487230 */ /* 0x022fe20000004100 */
[----:B------:R-:W-:Y:S01]  /*3240*/  ISETP.GT.AND P1, PT, R0, 0x19, P0 ;  /* 0x000000190000780c */ /* 0x000fe20000724270 */
[----:B------:R-:W-:Y:S01]  /*3250*/  @P2 IMAD.MOV.U32 R74, RZ, RZ, R144 ;  /* 0x000000ffff4a2224 */ /* 0x000fe200078e0090 */
[----:B------:R-:W-:Y:S02]  /*3260*/  BSSY B1, `(.L_x_60) ;  /* 0x0000009000017945 */ /* 0x000fe40003800000 */
[----:B------:R-:W-:-:S04]  /*3270*/  FMUL R75, R72, R123 ;  /* 0x0000007b484b7220 */ /* 0x000fc80000400000 */
[----:B------:R-:W-:-:S05]  /*3280*/  FFMA R75, R86, R122, R75 ;  /* 0x0000007a564b7223 */ /* 0x000fca000000004b */
[----:B------:R-:W-:-:S04]  /*3290*/  F2FP.F16.F32.PACK_AB R75, RZ, R75 ;  /* 0x0000004bff4b723e */ /* 0x000fc800000000ff */
[----:B------:R-:W-:Y:S02]  /*32a0*/  PRMT R72, R75, 0x7610, R72 ;  /* 0x000076104b487816 */ /* 0x000fe40000000048 */
[----:B------:R-:W-:-:S05]  /*32b0*/  @P2 MOV R75, R145 ;  /* 0x00000091004b2202 */ /* 0x000fca0000000f00 */
[----:B------:R1:W-:Y:S01]  /*32c0*/  @P2 STG.E.U16 desc[UR38][R74.64+0x30], R72 ;  /* 0x000030484a002986 */ /* 0x0003e2000c101526 */
[----:B------:R-:W-:Y:S05]  /*32d0*/  @!P1 BRA `(.L_x_61) ;  /* 0x0000000000049947 */ /* 0x000fea0003800000 */
[----:B------:R0:W5:Y:S02]  /*32e0*/  LDG.E.LTC128B.U16 R149, desc[UR38][R142.64+0x32] ;  /* 0x000032268e957981 */ /* 0x000164000c1e1520 */
.L_x_61:
[----:B------:R-:W-:Y:S05]  /*32f0*/  BSYNC B1 ;  /* 0x0000000000017941 */ /* 0x000fea0003800000 */
.L_x_60:
        /* <DEDUP_REMOVED lines=11> */
.L_x_63:
[----:B------:R-:W-:Y:S05]  /*33b0*/  BSYNC B1 ;  /* 0x0000000000017941 */ /* 0x000fea0003800000 */
.L_x_62:
        /* <DEDUP_REMOVED lines=12> */
.L_x_65:
[----:B------:R-:W-:Y:S05]  /*3480*/  BSYNC B1 ;  /* 0x0000000000017941 */ /* 0x000fea0003800000 */
.L_x_64:
        /* <DEDUP_REMOVED lines=11> */
.L_x_67:
[----:B------:R-:W-:Y:S05]  /*3540*/  BSYNC B1 ;  /* 0x0000000000017941 */ /* 0x000fea0003800000 */
.L_x_66:
        /* <DEDUP_REMOVED lines=12> */
.L_x_69:
[----:B------:R-:W-:Y:S05]  /*3610*/  BSYNC B1 ;  /* 0x0000000000017941 */ /* 0x000fea0003800000 */
.L_x_68:
        /* <DEDUP_REMOVED lines=11> */
.L_x_71:
[----:B------:R-:W-:Y:S05]  /*36d0*/  BSYNC B1 ;  /* 0x0000000000017941 */ /* 0x000fea0003800000 */
.L_x_70:
        /* <DEDUP_REMOVED lines=12> */
.L_x_73:
[----:B------:R-:W-:Y:S05]  /*37a0*/  BSYNC B1 ;  /* 0x0000000000017941 */ /* 0x000fea0003800000 */
.L_x_72:
        /* <DEDUP_REMOVED lines=11> */
.L_x_75:
[----:B------:R-:W-:Y:S05]  /*3860*/  BSYNC B1 ;  /* 0x0000000000017941 */ /* 0x000fea0003800000 */
.L_x_74:
        /* <DEDUP_REMOVED lines=12> */
.L_x_77:
[----:B------:R-:W-:Y:S05]  /*3930*/  BSYNC B1 ;  /* 0x0000000000017941 */ /* 0x000fea0003800000 */
.L_x_76:
        /* <DEDUP_REMOVED lines=11> */
.L_x_79:
[----:B------:R-:W-:Y:S05]  /*39f0*/  BSYNC B1 ;  /* 0x0000000000017941 */ /* 0x000fea0003800000 */
.L_x_78:
        /* <DEDUP_REMOVED lines=12> */
.L_x_81:
[----:B------:R-:W-:Y:S05]  /*3ac0*/  BSYNC B1 ;  /* 0x0000000000017941 */ /* 0x000fea0003800000 */
.L_x_80:
        /* <DEDUP_REMOVED lines=11> */
.L_x_83:
[----:B------:R-:W-:Y:S05]  /*3b80*/  BSYNC B1 ;  /* 0x0000000000017941 */ /* 0x000fea0003800000 */
.L_x_82:
        /* <DEDUP_REMOVED lines=12> */
.L_x_85:
[----:B------:R-:W-:Y:S05]  /*3c50*/  BSYNC B1 ;  /* 0x0000000000017941 */ /* 0x000fea0003800000 */
.L_x_84:
        /* <DEDUP_REMOVED lines=11> */
.L_x_87:
[----:B------:R-:W-:Y:S05]  /*3d10*/  BSYNC B1 ;  /* 0x0000000000017941 */ /* 0x000fea0003800000 */
.L_x_86:
        /* <DEDUP_REMOVED lines=12> */
.L_x_89:
[----:B------:R-:W-:Y:S05]  /*3de0*/  BSYNC B1 ;  /* 0x0000000000017941 */ /* 0x000fea0003800000 */
.L_x_88:
        /* <DEDUP_REMOVED lines=11> */
.L_x_91:
[----:B------:R-:W-:Y:S05]  /*3ea0*/  BSYNC B1 ;  /* 0x0000000000017941 */ /* 0x000fea0003800000 */
.L_x_90:
        /* <DEDUP_REMOVED lines=12> */
.L_x_93:
[----:B------:R-:W-:Y:S05]  /*3f70*/  BSYNC B1 ;  /* 0x0000000000017941 */ /* 0x000fea0003800000 */
.L_x_92:
        /* <DEDUP_REMOVED lines=11> */
.L_x_95:
[----:B------:R-:W-:Y:S05]  /*4030*/  BSYNC B1 ;  /* 0x0000000000017941 */ /* 0x000fea0003800000 */
.L_x_94:
        /* <DEDUP_REMOVED lines=12> */
.L_x_97:
[----:B------:R-:W-:Y:S05]  /*4100*/  BSYNC B1 ;  /* 0x0000000000017941 */ /* 0x000fea0003800000 */
.L_x_96:
        /* <DEDUP_REMOVED lines=11> */
.L_x_99:
[----:B------:R-:W-:Y:S05]  /*41c0*/  BSYNC B1 ;  /* 0x0000000000017941 */ /* 0x000fea0003800000 */
.L_x_98:
        /* <DEDUP_REMOVED lines=12> */
.L_x_101:
[----:B------:R-:W-:Y:S05]  /*4290*/  BSYNC B1 ;  /* 0x0000000000017941 */ /* 0x000fea0003800000 */
.L_x_100:
        /* <DEDUP_REMOVED lines=11> */
.L_x_103:
[----:B------:R-:W-:Y:S05]  /*4350*/  BSYNC B1 ;  /* 0x0000000000017941 */ /* 0x000fea0003800000 */
.L_x_102:
        /* <DEDUP_REMOVED lines=12> */
.L_x_105:
[----:B------:R-:W-:Y:S05]  /*4420*/  BSYNC B1 ;  /* 0x0000000000017941 */ /* 0x000fea0003800000 */
.L_x_104:
        /* <DEDUP_REMOVED lines=11> */
.L_x_107:
[----:B------:R-:W-:Y:S05]  /*44e0*/  BSYNC B1 ;  /* 0x0000000000017941 */ /* 0x000fea0003800000 */
.L_x_106:
        /* <DEDUP_REMOVED lines=12> */
.L_x_109:
[----:B------:R-:W-:Y:S05]  /*45b0*/  BSYNC B1 ;  /* 0x0000000000017941 */ /* 0x000fea0003800000 */
.L_x_108:
        /* <DEDUP_REMOVED lines=11> */
.L_x_111:
[----:B------:R-:W-:Y:S05]  /*4670*/  BSYNC B1 ;  /* 0x0000000000017941 */ /* 0x000fea0003800000 */
.L_x_110:
        /* <DEDUP_REMOVED lines=12> */
.L_x_113:
[----:B------:R-:W-:Y:S05]  /*4740*/  BSYNC B1 ;  /* 0x0000000000017941 */ /* 0x000fea0003800000 */
.L_x_112:
        /* <DEDUP_REMOVED lines=11> */
.L_x_115:
[----:B------:R-:W-:Y:S05]  /*4800*/  BSYNC B1 ;  /* 0x0000000000017941 */ /* 0x000fea0003800000 */
.L_x_114:
        /* <DEDUP_REMOVED lines=12> */
.L_x_117:
[----:B------:R-:W-:Y:S05]  /*48d0*/  BSYNC B1 ;  /* 0x0000000000017941 */ /* 0x000fea0003800000 */
.L_x_116:
        /* <DEDUP_REMOVED lines=11> */
.L_x_119:
[----:B------:R-:W-:Y:S05]  /*4990*/  BSYNC B1 ;  /* 0x0000000000017941 */ /* 0x000fea0003800000 */
.L_x_118:
        /* <DEDUP_REMOVED lines=12> */
.L_x_121:
[----:B------:R-:W-:Y:S05]  /*4a60*/  BSYNC B1 ;  /* 0x0000000000017941 */ /* 0x000fea0003800000 */
.L_x_120:
        /* <DEDUP_REMOVED lines=11> */
.L_x_123:
[----:B------:R-:W-:Y:S05]  /*4b20*/  BSYNC B1 ;  /* 0x0000000000017941 */ /* 0x000fea0003800000 */
.L_x_122:
[----:B-1---5:R-:W-:Y:S01]  /*4b30*/  HADD2.F32 R72, -RZ, R149.H0_H0 ;  /* 0x20000095ff487230 */ /* 0x022fe20000004100 */
[----:B------:R-:W-:Y:S01]  /*4b40*/  @P2 MOV R74, R144 ;  /* 0x00000090004a2202 */ /* 0x000fe20000000f00 */
[----:B------:R-:W-:Y:S01]  /*4b50*/  BSSY B1, `(.L_x_124) ;  /* 0x000000b000017945 */ /* 0x000fe20003800000 */
[----:B------:R-:W-:Y:S02]  /*4b60*/  ISETP.GT.AND P1, PT, R0, 0x59, P0 ;  /* 0x000000590000780c */ /* 0x000fe40000724270 */
[----:B------:R-:W-:Y:S01]  /*4b70*/  FMUL R75, R72, R123 ;  /* 0x0000007b484b7220 */ /* 0x000fe20000400000 */
[----:B------:R-:W-:-:S03]  /*4b80*/  IADD3 R81, P0, R8, 0x80, RZ ;  /* 0x0000008008517810 */ /* 0x000fc60007f1e0ff */
[----:B------:R-:W-:-:S05]  /*4b90*/  FFMA R75, R118, R122, R75 ;  /* 0x0000007a764b7223 */ /* 0x000fca000000004b */
[----:B------:R-:W-:-:S04]  /*4ba0*/  F2FP.F16.F32.PACK_AB R75, RZ, R75 ;  /* 0x0000004bff4b723e */ /* 0x000fc800000000ff */
[----:B------:R-:W-:Y:S01]  /*4bb0*/  PRMT R72, R75, 0x7610, R72 ;  /* 0x000076104b487816 */ /* 0x000fe20000000048 */
[----:B------:R-:W-:-:S05]  /*4bc0*/  @P2 IMAD.MOV.U32 R75, RZ, RZ, R145 ;  /* 0x000000ffff4b2224 */ /* 0x000fca00078e0091 */
[----:B------:R1:W-:Y:S01]  /*4bd0*/  @P2 STG.E.U16 desc[UR38][R74.64+0xb0], R72 ;  /* 0x0000b0484a002986 */ /* 0x0003e2000c101526 */
[----:B------:R-:W-:Y:S05]  /*4be0*/  @!P1 BRA `(.L_x_125) ;  /* 0x0000000000049947 */ /* 0x000fea0003800000 */
[----:B------:R0:W5:Y:S02]  /*4bf0*/  LDG.E.LTC128B.U16 R149, desc[UR38][R142.64+0xb2] ;  /* 0x0000b2268e957981 */ /* 0x000164000c1e1520 */
.L_x_125:
[----:B------:R-:W-:Y:S05]  /*4c00*/  BSYNC B1 ;  /* 0x0000000000017941 */ /* 0x000fea0003800000 */
.L_x_124:
[----:B-----5:R-:W-:Y:S01]  /*4c10*/  HADD2.F32 R8, -RZ, R149.H0_H0 ;  /* 0x20000095ff087230 */ /* 0x020fe20000004100 */
[----:B------:R-:W-:Y:S01]  /*4c20*/  BSSY B1, `(.L_x_126) ;  /* 0x0000011000017945 */ /* 0x000fe20003800000 */
[----:B------:R-:W-:Y:S01]  /*4c30*/  IMAD.X R9, RZ, RZ, R9, P0 ;  /* 0x000000ffff097224 */ /* 0x000fe200000e0609 */
[----:B------:R-:W-:Y:S02]  /*4c40*/  ISETP.GT.AND P0, PT, R3, 0x80, PT ;  /* 0x000000800300780c */ /* 0x000fe40003f04270 */
[----:B------:R-:W-:Y:S01]  /*4c50*/  FMUL R8, R8, R123 ;  /* 0x0000007b08087220 */ /* 0x000fe20000400000 */
[----:B-1----:R-:W-:Y:S01]  /*4c60*/  IMAD R72, R9, R12, RZ ;  /* 0x0000000c09487224 */ /* 0x002fe200078e02ff */
[----:B------:R-:W-:Y:S02]  /*4c70*/  ISETP.GT.AND P3, PT, R0, RZ, P0 ;  /* 0x000000ff0000720c */ /* 0x000fe40000764270 */
[----:B------:R-:W-:Y:S01]  /*4c80*/  FFMA R119, R119, R122, R8 ;  /* 0x0000007a77777223 */ /* 0x000fe20000000008 */
[----:B------:R-:W-:-:S02]  /*4c90*/  IMAD R79, R81, R13, R72 ;  /* 0x0000000d514f7224 */ /* 0x000fc400078e0248 */
[----:B------:R-:W-:Y:S02]  /*4ca0*/  IMAD.WIDE.U32 R8, R81, R12, R20 ;  /* 0x0000000c51087225 */ /* 0x000fe400078e0014 */
[----:B------:R-:W-:Y:S02]  /*4cb0*/  F2FP.F16.F32.PACK_AB R119, RZ, R119 ;  /* 0x00000077ff77723e */ /* 0x000fe400000000ff */
[----:B------:R-:W-:Y:S01]  /*4cc0*/  IMAD.IADD R9, R9, 0x1, R79 ;  /* 0x0000000109097824 */ /* 0x000fe200078e024f */
[C---:B------:R-:W-:Y:S02]  /*4cd0*/  LEA R74, P2, R8.reuse, R6, 0x1 ;  /* 0x00000006084a7211 */ /* 0x040fe400078408ff */
[----:B------:R1:W-:Y:S02]  /*4ce0*/  @P1 STG.E.U16 desc[UR38][R144.64+0xb2], R119 ;  /* 0x0000b27790001986 */ /* 0x0003e4000c101526 */
[----:B------:R-:W-:Y:S01]  /*4cf0*/  LEA.HI.X R75, R8, R7, R9, 0x1, P2 ;  /* 0x00000007084b7211 */ /* 0x000fe200010f0c09 */
[----:B------:R-:W-:Y:S01]  /*4d00*/  IMAD.WIDE.U32 R8, R81, R12, R4 ;  /* 0x0000000c51087225 */ /* 0x000fe200078e0004 */
[----:B------:R-:W-:Y:S07]  /*4d10*/  @!P3 BRA `(.L_x_127) ;  /* 0x000000000004b947 */ /* 0x000fee0003800000 */
[----:B------:R0:W5:Y:S02]  /*4d20*/  LDG.E.LTC128B.U16 R149, desc[UR38][R74.64] ;  /* 0x000000264a957981 */ /* 0x000164000c1e1520 */
.L_x_127:
[----:B------:R-:W-:Y:S05]  /*4d30*/  BSYNC B1 ;  /* 0x0000000000017941 */ /* 0x000fea0003800000 */
.L_x_126:
[----:B-----5:R-:W-:Y:S01]  /*4d40*/  HADD2.F32 R72, -RZ, R149.H0_H0 ;  /* 0x20000095ff487230 */ /* 0x020fe20000004100 */
[----:B0-----:R-:W-:Y:S01]  /*4d50*/  LEA R74, P1, R125, R136, 0x1 ;  /* 0x000000887d4a7211 */ /* 0x001fe200078208ff */
[----:B------:R-:W-:Y:S01]  /*4d60*/  IMAD.IADD R9, R79, 0x1, R9 ;  /* 0x000000014f097824 */ /* 0x000fe200078e0209 */
[----:B------:R-:W-:Y:S01]  /*4d70*/  ISETP.GT.AND P2, PT, R0, 0x1, P0 ;  /* 0x000000010000780c */ /* 0x000fe20000744270 */
[----:B------:R-:W-:Y:S01]  /*4d80*/  BSSY B1, `(.L_x_128) ;  /* 0x000000c000017945 */ /* 0x000fe20003800000 */
[----:B------:R-:W-:Y:S01]  /*4d90*/  FMUL R13, R72, R123 ;  /* 0x0000007b480d7220 */ /* 0x000fe20000400000 */
[----:B------:R-:W-:Y:S01]  /*4da0*/  LEA.HI.X R75, R125, R137, R126, 0x1, P1 ;  /* 0x000000897d4b7211 */ /* 0x000fe200008f0c7e */
[----:B------:R-:W-:-:S04]  /*4db0*/  IMAD.WIDE.U32 R76, R23, R10, R8 ;  /* 0x0000000a174c7225 */ /* 0x000fc800078e0008 */
[----:B------:R-:W-:Y:S01]  /*4dc0*/  FFMA R13, R24, R122, R13 ;  /* 0x0000007a180d7223 */ /* 0x000fe2000000000d */
[----:B------:R-:W-:Y:S01]  /*4dd0*/  IMAD.IADD R9, R11, 0x1, R77 ;  /* 0x000000010b097824 */ /* 0x000fe200078e024d */
[----:B------:R-:W-:-:S03]  /*4de0*/  LEA R8, P4, R76, R6, 0x1 ;  /* 0x000000064c087211 */ /* 0x000fc600078808ff */
[----:B------:R-:W-:Y:S02]  /*4df0*/  F2FP.F16.F32.PACK_AB R13, RZ, R13 ;  /* 0x0000000dff0d723e */ /* 0x000fe400000000ff */
[----:B------:R-:W-:-:S03]  /*4e00*/  LEA.HI.X R9, R76, R7, R9, 0x1, P4 ;  /* 0x000000074c097211 */ /* 0x000fc600020f0c09 */
[----:B------:R0:W-:Y:S01]  /*4e10*/  @P3 STG.E.U16 desc[UR38][R74.64], R13 ;  /* 0x0000000d4a003986 */ /* 0x0001e2000c101526 */
[----:B------:R-:W-:Y:S05]  /*4e20*/  @!P2 BRA `(.L_x_129) ;  /* 0x000000000004a947 */ /* 0x000fea0003800000 */
[----:B------:R0:W5:Y:S02]  /*4e30*/  LDG.E.LTC128B.U16 R149, desc[UR38][R8.64+0x2] ;  /* 0x0000022608957981 */ /* 0x000164000c1e1520 */
.L_x_129:
[----:B------:R-:W-:Y:S05]  /*4e40*/  BSYNC B1 ;  /* 0x0000000000017941 */ /* 0x000fea0003800000 */
.L_x_128:
[----:B-----5:R-:W-:Y:S01]  /*4e50*/  HADD2.F32 R20, -RZ, R149.H0_H0 ;  /* 0x20000095ff147230 */ /* 0x020fe20000004100 */
[----:B------:R-:W-:Y:S01]  /*4e60*/  ISETP.GT.AND P1, PT, R3, 0x88, PT ;  /* 0x000000880300780c */ /* 0x000fe20003f24270 */
[----:B0-----:R-:W-:Y:S01]  /*4e70*/  IMAD.WIDE.U32 R12, R81, R12, R138 ;  /* 0x0000000c510c7225 */ /* 0x001fe200078e008a */
[----:B------:R-:W-:Y:S03]  /*4e80*/  BSSY B1, `(.L_x_130) ;  /* 0x0000010000017945 */ /* 0x000fe60003800000 */
[----:B------:R-:W-:Y:S01]  /*4e90*/  FMUL R20, R20, R123 ;  /* 0x0000007b14147220 */ /* 0x000fe20000400000 */
[----:B------:R-:W-:Y:S01]  /*4ea0*/  IMAD.IADD R79, R79, 0x1, R13 ;  /* 0x000000014f4f7824 */ /* 0x000fe200078e020d */
[----:B------:R-:W-:Y:S02]  /*4eb0*/  IADD3 R15, P5, R14, R12, RZ ;  /* 0x0000000c0e0f7210 */ /* 0x000fe40007fbe0ff */
[----:B------:R-:W-:Y:S01]  /*4ec0*/  FFMA R20, R25, R122, R20 ;  /* 0x0000007a19147223 */ /* 0x000fe20000000014 */
[----:B------:R-:W-:-:S02]  /*4ed0*/  IADD3 R14, P4, R4, R12, RZ ;  /* 0x0000000c040e7210 */ /* 0x000fc40007f9e0ff */
[----:B------:R-:W-:Y:S02]  /*4ee0*/  ISETP.GT.AND P3, PT, R0, RZ, P1 ;  /* 0x000000ff0000720c */ /* 0x000fe40000f64270 */
[----:B------:R-:W-:Y:S01]  /*4ef0*/  F2FP.F16.F32.PACK_AB R3, RZ, R20 ;  /* 0x00000014ff03723e */ /* 0x000fe200000000ff */
[----:B------:R-:W-:Y:S01]  /*4f00*/  IMAD.X R20, R79, 0x1, R21, P5 ;  /* 0x000000014f147824 */ /* 0x000fe200028e0615 */
[C---:B------:R-:W-:Y:S02]  /*4f10*/  LEA R12, P5, R15.reuse, R6, 0x1 ;  /* 0x000000060f0c7211 */ /* 0x040fe400078a08ff */
[----:B------:R-:W-:Y:S02]  /*4f20*/  @P2 MOV R21, R75 ;  /* 0x0000004b00152202 */ /* 0x000fe40000000f00 */
[----:B------:R-:W-:Y:S01]  /*4f30*/  LEA.HI.X R13, R15, R7, R20, 0x1, P5 ;  /* 0x000000070f0d7211 */ /* 0x000fe200028f0c14 */
[----:B------:R-:W-:-:S05]  /*4f40*/  @P2 IMAD.MOV.U32 R20, RZ, RZ, R74 ;  /* 0x000000ffff142224 */ /* 0x000fca00078e004a */
[----:B------:R0:W-:Y:S01]  /*4f50*/  @P2 STG.E.U16 desc[UR38][R20.64+0x2], R3 ;  /* 0x0000020314002986 */ /* 0x0001e2000c101526 */
[----:B------:R-:W-:Y:S05]  /*4f60*/  @!P3 BRA `(.L_x_131) ;  /* 0x000000000004b947 */ /* 0x000fea0003800000 */
[----:B------:R0:W5:Y:S02]  /*4f70*/  LDG.E.LTC128B.U16 R149, desc[UR38][R12.64] ;  /* 0x000000260c957981 */ /* 0x000164000c1e1520 */
.L_x_131:
[----:B------:R-:W-:Y:S05]  /*4f80*/  BSYNC B1 ;  /* 0x0000000000017941 */ /* 0x000fea0003800000 */
.L_x_130:
[----:B-----5:R-:W-:Y:S01]  /*4f90*/  HADD2.F32 R4, -RZ, R149.H0_H0 ;  /* 0x20000095ff047230 */ /* 0x020fe20000004100 */
[----:B------:R-:W-:Y:S01]  /*4fa0*/  ISETP.GT.AND P2, PT, R0, 0x1, P1 ;  /* 0x000000010000780c */ /* 0x000fe20000f44270 */
[----:B------:R-:W-:Y:S01]  /*4fb0*/  IMAD.X R15, R5, 0x1, R79, P4 ;  /* 0x00000001050f7824 */ /* 0x000fe200020e064f */
[----:B------:R-:W-:Y:S02]  /*4fc0*/  BSSY B1, `(.L_x_132) ;  /* 0x000000d000017945 */ /* 0x000fe40003800000 */
[----:B0-----:R-:W-:Y:S01]  /*4fd0*/  FMUL R3, R4, R123 ;  /* 0x0000007b04037220 */ /* 0x001fe20000400000 */
[----:B------:R-:W-:Y:S01]  /*4fe0*/  IADD3 R4, P4, R74, R135, RZ ;  /* 0x000000874a047210 */ /* 0x000fe20007f9e0ff */
[----:B------:R-:W-:-:S04]  /*4ff0*/  IMAD.WIDE.U32 R12, R23, R10, R14 ;  /* 0x0000000a170c7225 */ /* 0x000fc800078e000e */
[----:B------:R-:W-:Y:S01]  /*5000*/  FFMA R3, R26, R122, R3 ;  /* 0x0000007a1a037223 */ /* 0x000fe20000000003 */
[----:B------:R-:W-:Y:S01]  /*5010*/  IMAD.X R5, R75, 0x1, R73, P4 ;  /* 0x000000014b057824 */ /* 0x000fe200020e0649 */
[----:B------:R-:W-:Y:S01]  /*5020*/  LEA R6, P5, R12, R6, 0x1 ;  /* 0x000000060c067211 */ /* 0x000fe200078a08ff */
[----:B------:R-:W-:Y:S02]  /*5030*/  IMAD.IADD R11, R11, 0x1, R13 ;  /* 0x000000010b0b7824 */ /* 0x000fe400078e020d */
[----:B------:R-:W-:-:S03]  /*5040*/  F2FP.F16.F32.PACK_AB R3, RZ, R3 ;  /* 0x00000003ff03723e */ /* 0x000fc600000000ff */
[----:B------:R-:W-:Y:S02]  /*5050*/  LEA.HI.X R7, R12, R7, R11, 0x1, P5 ;  /* 0x000000070c077211 */ /* 0x000fe400028f0c0b */
[----:B------:R0:W-:Y:S01]  /*5060*/  @P3 STG.E.U16 desc[UR38][R4.64], R3 ;  /* 0x0000000304003986 */ /* 0x0001e2000c101526 */
[----:B------:R-:W-:Y:S05]  /*5070*/  @!P2 BRA `(.L_x_133) ;  /* 0x000000000004a947 */ /* 0x000fea0003800000 */
[----:B------:R0:W5:Y:S02]  /*5080*/  LDG.E.LTC128B.U16 R149, desc[UR38][R6.64+0x2] ;  /* 0x0000022606957981 */ /* 0x000164000c1e1520 */
.L_x_133:
[----:B------:R-:W-:Y:S05]  /*5090*/  BSYNC B1 ;  /* 0x0000000000017941 */ /* 0x000fea0003800000 */
.L_x_132:
[----:B-----5:R-:W-:Y:S01]  /*50a0*/  HADD2.F32 R10, -RZ, R149.H0_H0 ;  /* 0x20000095ff0a7230 */ /* 0x020fe20000004100 */
[----:B------:R-:W-:Y:S01]  /*50b0*/  ISETP.GT.AND P3, PT, R0, 0x8, P0 ;  /* 0x000000080000780c */ /* 0x000fe20000764270 */
[----:B------:R-:W-:Y:S03]  /*50c0*/  BSSY B1, `(.L_x_134) ;  /* 0x0000007000017945 */ /* 0x000fe60003800000 */
[----:B------:R-:W-:-:S04]  /*50d0*/  FMUL R10, R10, R123 ;  /* 0x0000007b0a0a7220 */ /* 0x000fc80000400000 */
[----:B------:R-:W-:-:S05]  /*50e0*/  FFMA R10, R27, R122, R10 ;  /* 0x0000007a1b0a7223 */ /* 0x000fca000000000a */
[----:B------:R-:W-:-:S05]  /*50f0*/  F2FP.F16.F32.PACK_AB R10, RZ, R10 ;  /* 0x0000000aff0a723e */ /* 0x000fca00000000ff */
[----:B------:R0:W-:Y:S01]  /*5100*/  @P2 STG.E.U16 desc[UR38][R4.64+0x2], R10 ;  /* 0x0000020a04002986 */ /* 0x0001e2000c101526 */
[----:B------:R-:W-:Y:S05]  /*5110*/  @!P3 BRA `(.L_x_135) ;  /* 0x000000000004b947 */ /* 0x000fea0003800000 */
[----:B------:R0:W5:Y:S02]  /*5120*/  LDG.E.LTC128B.U16 R149, desc[UR38][R8.64+0x10] ;  /* 0x0000102608957981 */ /* 0x000164000c1e1520 */
.L_x_135:
[----:B------:R-:W-:Y:S05]  /*5130*/  BSYNC B1 ;  /* 0x0000000000017941 */ /* 0x000fea0003800000 */
.L_x_134:
[----:B0----5:R-:W-:Y:S01]  /*5140*/  HADD2.F32 R10, -RZ, R149.H0_H0 ;  /* 0x20000095ff0a7230 */ /* 0x021fe20000004100 */
[----:B------:R-:W-:Y:S01]  /*5150*/  ISETP.GT.AND P2, PT, R0, 0x9, P0 ;  /* 0x000000090000780c */ /* 0x000fe20000744270 */
[----:B------:R-:W-:Y:S01]  /*5160*/  @P3 IMAD.MOV.U32 R11, RZ, RZ, R75 ;  /* 0x000000ffff0b3224 */ /* 0x000fe200078e004b */
[----:B------:R-:W-:Y:S02]  /*5170*/  BSSY B1, `(.L_x_136) ;  /* 0x0000008000017945 */ /* 0x000fe40003800000 */
[----:B------:R-:W-:Y:S01]  /*5180*/  FMUL R3, R10, R123 ;  /* 0x0000007b0a037220 */ /* 0x000fe20000400000 */
[----:B------:R-:W-:-:S03]  /*5190*/  @P3 IMAD.MOV.U32 R10, RZ, RZ, R74 ;  /* 0x000000ffff0a3224 */ /* 0x000fc600078e004a */
[----:B------:R-:W-:-:S05]  /*51a0*/  FFMA R3, R28, R122, R3 ;  /* 0x0000007a1c037223 */ /* 0x000fca0000000003 */
[----:B------:R-:W-:-:S05]  /*51b0*/  F2FP.F16.F32.PACK_AB R3, RZ, R3 ;  /* 0x00000003ff03723e */ /* 0x000fca00000000ff */
[----:B------:R0:W-:Y:S01]  /*51c0*/  @P3 STG.E.U16 desc[UR38][R10.64+0x10], R3 ;  /* 0x000010030a003986 */ /* 0x0001e2000c101526 */
[----:B------:R-:W-:Y:S05]  /*51d0*/  @!P2 BRA `(.L_x_137) ;  /* 0x000000000004a947 */ /* 0x000fea0003800000 */
[----:B------:R0:W5:Y:S02]  /*51e0*/  LDG.E.LTC128B.U16 R149, desc[UR38][R8.64+0x12] ;  /* 0x0000122608957981 */ /* 0x000164000c1e1520 */
.L_x_137:
[----:B------:R-:W-:Y:S05]  /*51f0*/  BSYNC B1 ;  /* 0x0000000000017941 */ /* 0x000fea0003800000 */
.L_x_136:
[----:B0----5:R-:W-:Y:S01]  /*5200*/  HADD2.F32 R10, -RZ, R149.H0_H0 ;  /* 0x20000095ff0a7230 */ /* 0x021fe20000004100 */
        /* <DEDUP_REMOVED lines=11> */
.L_x_139:
[----:B------:R-:W-:Y:S05]  /*52c0*/  BSYNC B1 ;  /* 0x0000000000017941 */ /* 0x000fea0003800000 */
.L_x_138:
[----:B0----5:R-:W-:Y:S01]  /*52d0*/  HADD2.F32 R10, -RZ, R149.H0_H0 ;  /* 0x20000095ff0a7230 */ /* 0x021fe20000004100 */
        /* <DEDUP_REMOVED lines=8> */
.L_x_141:
[----:B------:R-:W-:Y:S05]  /*5360*/  BSYNC B1 ;  /* 0x0000000000017941 */ /* 0x000fea0003800000 */
.L_x_140:
        /* <DEDUP_REMOVED lines=9> */
.L_x_143:
[----:B------:R-:W-:Y:S05]  /*5400*/  BSYNC B1 ;  /* 0x0000000000017941 */ /* 0x000fea0003800000 */
.L_x_142:
[----:B0----5:R-:W-:Y:S01]  /*5410*/  HADD2.F32 R10, -RZ, R149.H0_H0 ;  /* 0x20000095ff0a7230 */ /* 0x021fe20000004100 */
[----:B------:R-:W-:Y:S01]  /*5420*/  @P3 MOV R11, R75 ;  /* 0x0000004b000b3202 */ /* 0x000fe20000000f00 */
[----:B------:R-:W-:Y:S01]  /*5430*/  BSSY B1, `(.L_x_144) ;  /* 0x0000009000017945 */ /* 0x000fe20003800000 */
[----:B------:R-:W-:Y:S02]  /*5440*/  ISETP.GT.AND P2, PT, R0, 0x11, P0 ;  /* 0x000000110000780c */ /* 0x000fe40000744270 */
[----:B------:R-:W-:Y:S01]  /*5450*/  FMUL R3, R10, R123 ;  /* 0x0000007b0a037220 */ /* 0x000fe20000400000 */
[----:B------:R-:W-:-:S03]  /*5460*/  @P3 IMAD.MOV.U32 R10, RZ, RZ, R74 ;  /* 0x000000ffff0a3224 */ /* 0x000fc600078e004a */
[----:B------:R-:W-:-:S05]  /*5470*/  FFMA R3, R32, R122, R3 ;  /* 0x0000007a20037223 */ /* 0x000fca0000000003 */
[----:B------:R-:W-:-:S05]  /*5480*/  F2FP.F16.F32.PACK_AB R3, RZ, R3 ;  /* 0x00000003ff03723e */ /* 0x000fca00000000ff */
[----:B------:R0:W-:Y:S01]  /*5490*/  @P3 STG.E.U16 desc[UR38][R10.64+0x20], R3 ;  /* 0x000020030a003986 */ /* 0x0001e2000c101526 */
[----:B------:R-:W-:Y:S05]  /*54a0*/  @!P2 BRA `(.L_x_145) ;  /* 0x000000000004a947 */ /* 0x000fea0003800000 */
[----:B------:R0:W5:Y:S02]  /*54b0*/  LDG.E.LTC128B.U16 R149, desc[UR38][R8.64+0x22] ;  /* 0x0000222608957981 */ /* 0x000164000c1e1520 */
.L_x_145:
[----:B------:R-:W-:Y:S05]  /*54c0*/  BSYNC B1 ;  /* 0x0000000000017941 */ /* 0x000fea0003800000 */
.L_x_144:
        /* <DEDUP_REMOVED lines=12> */
.L_x_147:
[----:B------:R-:W-:Y:S05]  /*5590*/  BSYNC B1 ;  /* 0x0000000000017941 */ /* 0x000fea0003800000 */
.L_x_146:
        /* <DEDUP_REMOVED lines=9> */
.L_x_149:
[----:B------:R-:W-:Y:S05]  /*5630*/  BSYNC B1 ;  /* 0x0000000000017941 */ /* 0x000fea0003800000 */
.L_x_148:
        /* <DEDUP_REMOVED lines=9> */
.L_x_151:
[----:B------:R-:W-:Y:S05]  /*56d0*/  BSYNC B1 ;  /* 0x0000000000017941 */ /* 0x000fea0003800000 */
.L_x_150:
        /* <DEDUP_REMOVED lines=11> */
.L_x_153:
[----:B------:R-:W-:Y:S05]  /*5790*/  BSYNC B1 ;  /* 0x0000000000017941 */ /* 0x000fea0003800000 */
.L_x_152:
        /* <DEDUP_REMOVED lines=12> */
.L_x_155:
[----:B------:R-:W-:Y:S05]  /*5860*/  BSYNC B1 ;  /* 0x0000000000017941 */ /* 0x000fea0003800000 */
.L_x_154:
        /* <DEDUP_REMOVED lines=9> */
.L_x_157:
[----:B------:R-:W-:Y:S05]  /*5900*/  BSYNC B1 ;  /* 0x0000000000017941 */ /* 0x000fea0003800000 */
.L_x_156:
        /* <DEDUP_REMOVED lines=9> */
.L_x_159:
[----:B------:R-:W-:Y:S05]  /*59a0*/  BSYNC B1 ;  /* 0x0000000000017941 */ /* 0x000fea0003800000 */
.L_x_158:
        /* <DEDUP_REMOVED lines=11> */
.L_x_161:
[----:B------:R-:W-:Y:S05]  /*5a60*/  BSYNC B1 ;  /* 0x0000000000017941 */ /* 0x000fea0003800000 */
.L_x_160:
[----:B0----5:R-:W-:Y:S01]  /*5a70*/  HADD2.F32 R10, -RZ, R149.H0_H0 ;  /* 0x20000095ff0a7230 */ /* 0x021fe20000004100 */
        /* <DEDUP_REMOVED lines=11> */
.L_x_163:
[----:B------:R-:W-:Y:S05]  /*5b30*/  BSYNC B1 ;  /* 0x0000000000017941 */ /* 0x000fea0003800000 */
.L_x_162:
        /* <DEDUP_REMOVED lines=9> */
.L_x_165:
[----:B------:R-:W-:Y:S05]  /*5bd0*/  BSYNC B1 ;  /* 0x0000000000017941 */ /* 0x000fea0003800000 */
.L_x_164:
        /* <DEDUP_REMOVED lines=9> */
.L_x_167:
[----:B------:R-:W-:Y:S05]  /*5c70*/  BSYNC B1 ;  /* 0x0000000000017941 */ /* 0x000fea0003800000 */
.L_x_166:
        /* <DEDUP_REMOVED lines=11> */
.L_x_169:
[----:B------:R-:W-:Y:S05]  /*5d30*/  BSYNC B1 ;  /* 0x0000000000017941 */ /* 0x000fea0003800000 */
.L_x_168:
        /* <DEDUP_REMOVED lines=12> */
.L_x_171:
[----:B------:R-:W-:Y:S05]  /*5e00*/  BSYNC B1 ;  /* 0x0000000000017941 */ /* 0x000fea0003800000 */
.L_x_170:
        /* <DEDUP_REMOVED lines=9> */
.L_x_173:
[----:B------:R-:W-:Y:S05]  /*5ea0*/  BSYNC B1 ;  /* 0x0000000000017941 */ /* 0x000fea0003800000 */
.L_x_172:
        /* <DEDUP_REMOVED lines=9> */
.L_x_175:
[----:B------:R-:W-:Y:S05]  /*5f40*/  BSYNC B1 ;  /* 0x0000000000017941 */ /* 0x000fea0003800000 */
.L_x_174:
        /* <DEDUP_REMOVED lines=11> */
.L_x_177:
[----:B------:R-:W-:Y:S05]  /*6000*/  BSYNC B1 ;  /* 0x0000000000017941 */ /* 0x000fea0003800000 */
.L_x_176:
[----:B0----5:R-:W-:Y:S01]  /*6010*/  HADD2.F32 R10, -RZ, R149.H0_H0 ;  /* 0x20000095ff0a7230 */ /* 0x021fe20000004100 */
        /* <DEDUP_REMOVED lines=11> */
.L_x_179:
[----:B------:R-:W-:Y:S05]  /*60d0*/  BSYNC B1 ;  /* 0x0000000000017941 */ /* 0x000fea0003800000 */
.L_x_178:
        /* <DEDUP_REMOVED lines=9> */
.L_x_181:
[----:B------:R-:W-:Y:S05]  /*6170*/  BSYNC B1 ;  /* 0x0000000000017941 */ /* 0x000fea0003800000 */
.L_x_180:
        /* <DEDUP_REMOVED lines=9> */
.L_x_183:
[----:B------:R-:W-:Y:S05]  /*6210*/  BSYNC B1 ;  /* 0x0000000000017941 */ /* 0x000fea0003800000 */
.L_x_182:
        /* <DEDUP_REMOVED lines=11> */
.L_x_185:
[----:B------:R-:W-:Y:S05]  /*62d0*/  BSYNC B1 ;  /* 0x0000000000017941 */ /* 0x000fea0003800000 */
.L_x_184:
        /* <DEDUP_REMOVED lines=12> */
.L_x_187:
[----:B------:R-:W-:Y:S05]  /*63a0*/  BSYNC B1 ;  /* 0x0000000000017941 */ /* 0x000fea0003800000 */
.L_x_186:
        /* <DEDUP_REMOVED lines=9> */
.L_x_189:
[----:B------:R-:W-:Y:S05]  /*6440*/  BSYNC B1 ;  /* 0x0000000000017941 */ /* 0x000fea0003800000 */
.L_x_188:
        /* <DEDUP_REMOVED lines=9> */
.L_x_191:
[----:B------:R-:W-:Y:S05]  /*64e0*/  BSYNC B1 ;  /* 0x0000000000017941 */ /* 0x000fea0003800000 */
.L_x_190:
        /* <DEDUP_REMOVED lines=11> */
.L_x_193:
[----:B------:R-:W-:Y:S05]  /*65a0*/  BSYNC B1 ;  /* 0x0000000000017941 */ /* 0x000fea0003800000 */
.L_x_192:
        /* <DEDUP_REMOVED lines=12> */
.L_x_195:
[----:B------:R-:W-:Y:S05]  /*6670*/  BSYNC B1 ;  /* 0x0000000000017941 */ /* 0x000fea0003800000 */
.L_x_194:
        /* <DEDUP_REMOVED lines=9> */
.L_x_197:
[----:B------:R-:W-:Y:S05]  /*6710*/  BSYNC B1 ;  /* 0x0000000000017941 */ /* 0x000fea0003800000 */
.L_x_196:
        /* <DEDUP_REMOVED lines=9> */
.L_x_199:
[----:B------:R-:W-:Y:S05]  /*67b0*/  BSYNC B1 ;  /* 0x0000000000017941 */ /* 0x000fea0003800000 */
.L_x_198:
[----:B0----5:R-:W-:Y:S01]  /*67c0*/  HADD2.F32 R10, -RZ, R149.H0_H0 ;  /* 0x20000095ff0a7230 */ /* 0x021fe20000004100 */
[----:B------:R-:W-:Y:S01]  /*67d0*/  ISETP.GT.AND P2, PT, R0, 0x49, P0 ;  /* 0x000000490000780c */ /* 0x000fe20000744270 */
[----:B------:R-:W-:Y:S01]  /*67e0*/  @P3 IMAD.MOV.U32 R11, RZ, RZ, R75 ;  /* 0x000000ffff0b3224 */ /* 0x000fe200078e004b */
[----:B------:R-:W-:Y:S02]  /*67f0*/  BSSY B1, `(.L_x_200) ;  /* 0x0000008000017945 */ /* 0x000fe40003800000 */
[----:B------:R-:W-:Y:S01]  /*6800*/  FMUL R3, R10, R123 ;  /* 0x0000007b0a037220 */ /* 0x000fe20000400000 */
[----:B------:R-:W-:-:S03]  /*6810*/  @P3 MOV R10, R74 ;  /* 0x0000004a000a3202 */ /* 0x000fc60000000f00 */
[----:B------:R-:W-:-:S05]  /*6820*/  FFMA R3, R60, R122, R3 ;  /* 0x0000007a3c037223 */ /* 0x000fca0000000003 */
[----:B------:R-:W-:-:S05]  /*6830*/  F2FP.F16.F32.PACK_AB R3, RZ, R3 ;  /* 0x00000003ff03723e */ /* 0x000fca00000000ff */
[----:B------:R0:W-:Y:S01]  /*6840*/  @P3 STG.E.U16 desc[UR38][R10.64+0x90], R3 ;  /* 0x000090030a003986 */ /* 0x0001e2000c101526 */
[----:B------:R-:W-:Y:S05]  /*6850*/  @!P2 BRA `(.L_x_201) ;  /* 0x000000000004a947 */ /* 0x000fea0003800000 */
[----:B------:R0:W5:Y:S02]  /*6860*/  LDG.E.LTC128B.U16 R149, desc[UR38][R8.64+0x92] ;  /* 0x0000922608957981 */ /* 0x000164000c1e1520 */
.L_x_201:
[----:B------:R-:W-:Y:S05]  /*6870*/  BSYNC B1 ;  /* 0x0000000000017941 */ /* 0x000fea0003800000 */
.L_x_200:
        /* <DEDUP_REMOVED lines=12> */
.L_x_203:
[----:B------:R-:W-:Y:S05]  /*6940*/  BSYNC B1 ;  /* 0x0000000000017941 */ /* 0x000fea0003800000 */
.L_x_202:
        /* <DEDUP_REMOVED lines=9> */
.L_x_205:
[----:B------:R-:W-:Y:S05]  /*69e0*/  BSYNC B1 ;  /* 0x0000000000017941 */ /* 0x000fea0003800000 */
.L_x_204:
        /* <DEDUP_REMOVED lines=9> */
.L_x_207:
[----:B------:R-:W-:Y:S05]  /*6a80*/  BSYNC B1 ;  /* 0x0000000000017941 */ /* 0x000fea0003800000 */
.L_x_206:
        /* <DEDUP_REMOVED lines=11> */
.L_x_209:
[----:B------:R-:W-:Y:S05]  /*6b40*/  BSYNC B1 ;  /* 0x0000000000017941 */ /* 0x000fea0003800000 */
.L_x_208:
        /* <DEDUP_REMOVED lines=12> */
.L_x_211:
[----:B------:R-:W-:Y:S05]  /*6c10*/  BSYNC B1 ;  /* 0x0000000000017941 */ /* 0x000fea0003800000 */
.L_x_210:
        /* <DEDUP_REMOVED lines=9> */
.L_x_213:
[----:B------:R-:W-:Y:S05]  /*6cb0*/  BSYNC B1 ;  /* 0x0000000000017941 */ /* 0x000fea0003800000 */
.L_x_212:
        /* <DEDUP_REMOVED lines=9> */
.L_x_215:
[----:B------:R-:W-:Y:S05]  /*6d50*/  BSYNC B1 ;  /* 0x0000000000017941 */ /* 0x000fea0003800000 */
.L_x_214:
        /* <DEDUP_REMOVED lines=11> */
.L_x_217:
[----:B------:R-:W-:Y:S05]  /*6e10*/  BSYNC B1 ;  /* 0x0000000000017941 */ /* 0x000fea0003800000 */
.L_x_216:
        /* <DEDUP_REMOVED lines=9> */
.L_x_219:
[----:B------:R-:W-:Y:S05]  /*6eb0*/  BSYNC B1 ;  /* 0x0000000000017941 */ /* 0x000fea0003800000 */
.L_x_218:
        /* <DEDUP_REMOVED lines=9> */
.L_x_221:
[----:B------:R-:W-:Y:S05]  /*6f50*/  BSYNC B1 ;  /* 0x0000000000017941 */ /* 0x000fea0003800000 */
.L_x_220:
[----:B------:R-:W-:Y:S05]  /*6f60*/  @!P1 BRA `(.L_x_222) ;  /* 0x0000001800649947 */ /* 0x000fea0003800000 */
[----:B-----5:R-:W-:-:S05]  /*6f70*/  HADD2.F32 R0, -RZ, R149.H0_H0 ;  /* 0x20000095ff007230 */ /* 0x020fca0000004100 */
[----:B------:R-:W-:-:S04]  /*6f80*/  FMUL R0, R0, R123 ;  /* 0x0000007b00007220 */ /* 0x000fc80000400000 */
[----:B------:R-:W-:-:S05]  /*6f90*/  FFMA R0, R71, R122, R0 ;  /* 0x0000007a47007223 */ /* 0x000fca0000000000 */
[----:B------:R-:W-:-:S05]  /*6fa0*/  F2FP.F16.F32.PACK_AB R0, RZ, R0 ;  /* 0x00000000ff00723e */ /* 0x000fca00000000ff */
[----:B------:R0:W-:Y:S01]  /*6fb0*/  STG.E.U16 desc[UR38][R4.64+0xb2], R0 ;  /* 0x0000b20004007986 */ /* 0x0001e2000c101526 */
[----:B------:R-:W-:Y:S05]  /*6fc0*/  BRA `(.L_x_222) ;  /* 0x00000018004c7947 */ /* 0x000fea0003800000 */
.L_x_33:
[----:B------:R-:W-:Y:S01]  /*6fd0*/  ISETP.GT.AND P4, PT, R0, 0x1, P3 ;  /* 0x000000010000780c */ /* 0x000fe20001f84270 */
[----:B------:R-:W-:Y:S01]  /*6fe0*/  ULDC.64 UR4, c[0x0][0x5c0] ;  /* 0x0001700000047ab9 */ /* 0x000fe20000000a00 */
[-C--:B------:R-:W-:Y:S01]  /*6ff0*/  FMUL R72, R72, R122.reuse ;  /* 0x0000007a48487220 */ /* 0x080fe20000400000 */
[-C--:B------:R-:W-:Y:S01]  /*7000*/  FMUL R73, R73, R122.reuse ;  /* 0x0000007a49497220 */ /* 0x080fe20000400000 */
[----:B------:R-:W-:Y:S01]  /*7010*/  LEA R4, P1, R144, UR4, 0x1 ;  /* 0x0000000490047c11 */ /* 0x000fe2000f8208ff */
[----:B------:R-:W-:Y:S01]  /*7020*/  IMAD.SHL.U32 R9, R124, 0x2, RZ ;  /* 0x000000027c097824 */ /* 0x000fe200078e00ff */
[----:B------:R-:W-:Y:S01]  /*7030*/  ISETP.GT.AND P2, PT, R3, 0x8, PT ;  /* 0x000000080300780c */ /* 0x000fe20003f44270 */
[----:B------:R-:W-:Y:S01]  /*7040*/  FMUL R74, R74, R122 ;  /* 0x0000007a4a4a7220 */ /* 0x000fe20000400000 */
[----:B------:R-:W-:Y:S01]  /*7050*/  F2FP.F16.F32.PACK_AB R72, RZ, R72 ;  /* 0x00000048ff48723e */ /* 0x000fe200000000ff */
[-C--:B------:R-:W-:Y:S01]  /*7060*/  FMUL R75, R75, R122.reuse ;  /* 0x0000007a4b4b7220 */ /* 0x080fe20000400000 */
[----:B------:R-:W-:Y:S01]  /*7070*/  LEA.HI.X R5, R144, UR5, R147, 0x1, P1 ;  /* 0x0000000590057c11 */ /* 0x000fe200088f0c93 */
[-C--:B------:R-:W-:Y:S01]  /*7080*/  FMUL R76, R76, R122.reuse ;  /* 0x0000007a4c4c7220 */ /* 0x080fe20000400000 */
[----:B------:R-:W-:Y:S01]  /*7090*/  F2FP.F16.F32.PACK_AB R73, RZ, R73 ;  /* 0x00000049ff49723e */ /* 0x000fe200000000ff */
[-C--:B------:R-:W-:Y:S01]  /*70a0*/  FMUL R77, R77, R122.reuse ;  /* 0x0000007a4d4d7220 */ /* 0x080fe20000400000 */
[----:B------:R-:W-:Y:S01]  /*70b0*/  ISETP.GT.AND P1, PT, R0, RZ, P2 ;  /* 0x000000ff0000720c */ /* 0x000fe20001724270 */
[----:B------:R-:W-:Y:S01]  /*70c0*/  @P0 STG.E.U16 desc[UR38][R4.64], R72 ;  /* 0x0000004804000986 */ /* 0x000fe2000c101526 */
[----:B------:R-:W-:Y:S01]  /*70d0*/  SHF.L.U64.HI R7, R124, 0x1, R127 ;  /* 0x000000017c077819 */ /* 0x000fe2000001027f */
[----:B------:R-:W-:Y:S01]  /*70e0*/  FMUL R78, R78, R122 ;  /* 0x0000007a4e4e7220 */ /* 0x000fe20000400000 */
[----:B------:R-:W-:Y:S01]  /*70f0*/  IADD3 R10, P0, R9, R4, RZ ;  /* 0x00000004090a7210 */ /* 0x000fe20007f1e0ff */
[----:B------:R-:W-:Y:S01]  /*7100*/  @P4 STG.E.U16 desc[UR38][R4.64+0x2], R73 ;  /* 0x0000024904004986 */ /* 0x000fe2000c101526 */
[----:B------:R-:W-:Y:S01]  /*7110*/  ISETP.GT.AND P4, PT, R0, 0x1, P2 ;  /* 0x000000010000780c */ /* 0x000fe20001784270 */
[----:B------:R-:W-:Y:S01]  /*7120*/  FMUL R79, R79, R122 ;  /* 0x0000007a4f4f7220 */ /* 0x000fe20000400000 */
[----:B------:R-:W-:Y:S01]  /*7130*/  F2FP.F16.F32.PACK_AB R74, RZ, R74 ;  /* 0x0000004aff4a723e */ /* 0x000fe200000000ff */
[--C-:B------:R-:W-:Y:S01]  /*7140*/  IMAD.X R11, R7, 0x1, R5.reuse, P0 ;  /* 0x00000001070b7824 */ /* 0x100fe200000e0605 */
[----:B------:R-:W-:Y:S01]  /*7150*/  F2FP.F16.F32.PACK_AB R75, RZ, R75 ;  /* 0x0000004bff4b723e */ /* 0x000fe200000000ff */
[-C--:B------:R-:W-:Y:S01]  /*7160*/  FMUL R80, R80, R122.reuse ;  /* 0x0000007a50507220 */ /* 0x080fe20000400000 */
[C---:B------:R-:W-:Y:S01]  /*7170*/  ISETP.GT.AND P5, PT, R0.reuse, 0x8, P3 ;  /* 0x000000080000780c */ /* 0x040fe20001fa4270 */
[-C--:B------:R-:W-:Y:S01]  /*7180*/  FMUL R81, R81, R122.reuse ;  /* 0x0000007a51517220 */ /* 0x080fe20000400000 */
[C---:B------:R-:W-:Y:S01]  /*7190*/  ISETP.GT.AND P0, PT, R0.reuse, 0x9, P3 ;  /* 0x000000090000780c */ /* 0x040fe20001f04270 */
[----:B------:R-:W-:Y:S01]  /*71a0*/  @P1 STG.E.U16 desc[UR38][R10.64], R74 ;  /* 0x0000004a0a001986 */ /* 0x000fe2000c101526 */
[----:B------:R-:W-:Y:S01]  /*71b0*/  ISETP.GT.AND P1, PT, R0, 0x8, P2 ;  /* 0x000000080000780c */ /* 0x000fe20001724270 */
[----:B------:R-:W-:Y:S01]  /*71c0*/  FMUL R82, R82, R122 ;  /* 0x0000007a52527220 */ /* 0x000fe20000400000 */
[----:B------:R-:W-:Y:S01]  /*71d0*/  F2FP.F16.F32.PACK_AB R76, RZ, R76 ;  /* 0x0000004cff4c723e */ /* 0x000fe200000000ff */
[----:B------:R-:W-:Y:S01]  /*71e0*/  @P4 STG.E.U16 desc[UR38][R10.64+0x2], R75 ;  /* 0x0000024b0a004986 */ /* 0x000fe2000c101526 */
[----:B------:R-:W-:Y:S01]  /*71f0*/  ISETP.GT.AND P4, PT, R0, 0x9, P2 ;  /* 0x000000090000780c */ /* 0x000fe20001784270 */
[-C--:B------:R-:W-:Y:S01]  /*7200*/  FMUL R83, R83, R122.reuse ;  /* 0x0000007a53537220 */ /* 0x080fe20000400000 */
[----:B------:R-:W-:Y:S01]  /*7210*/  F2FP.F16.F32.PACK_AB R77, RZ, R77 ;  /* 0x0000004dff4d723e */ /* 0x000fe200000000ff */
[----:B------:R-:W-:Y:S01]  /*7220*/  FMUL R84, R84, R122 ;  /* 0x0000007a54547220 */ /* 0x000fe20000400000 */
[----:B------:R-:W-:Y:S01]  /*7230*/  F2FP.F16.F32.PACK_AB R78, RZ, R78 ;  /* 0x0000004eff4e723e */ /* 0x000fe200000000ff */
[----:B------:R-:W-:Y:S01]  /*7240*/  @P5 STG.E.U16 desc[UR38][R4.64+0x10], R76 ;  /* 0x0000104c04005986 */ /* 0x000fe2000c101526 */
[----:B------:R-:W-:Y:S01]  /*7250*/  F2FP.F16.F32.PACK_AB R79, RZ, R79 ;  /* 0x0000004fff4f723e */ /* 0x000fe200000000ff */
[-C--:B------:R-:W-:Y:S01]  /*7260*/  FMUL R85, R85, R122.reuse ;  /* 0x0000007a55557220 */ /* 0x080fe20000400000 */
[C---:B------:R-:W-:Y:S01]  /*7270*/  ISETP.GT.AND P5, PT, R0.reuse, 0x10, P3 ;  /* 0x000000100000780c */ /* 0x040fe20001fa4270 */
[----:B------:R-:W-:Y:S01]  /*7280*/  @P0 STG.E.U16 desc[UR38][R4.64+0x12], R77 ;  /* 0x0000124d04000986 */ /* 0x000fe2000c101526 */
[----:B------:R-:W-:Y:S01]  /*7290*/  ISETP.GT.AND P0, PT, R0, 0x11, P3 ;  /* 0x000000110000780c */ /* 0x000fe20001f04270 */
[----:B------:R-:W-:Y:S01]  /*72a0*/  FMUL R86, R86, R122 ;  /* 0x0000007a56567220 */ /* 0x000fe20000400000 */
[----:B------:R-:W-:Y:S01]  /*72b0*/  F2FP.F16.F32.PACK_AB R80, RZ, R80 ;  /* 0x00000050ff50723e */ /* 0x000fe200000000ff */
[----:B------:R-:W-:Y:S01]  /*72c0*/  @P1 STG.E.U16 desc[UR38][R10.64+0x10], R78 ;  /* 0x0000104e0a001986 */ /* 0x000fe2000c101526 */
[C---:B------:R-:W-:Y:S01]  /*72d0*/  ISETP.GT.AND P1, PT, R0.reuse, 0x10, P2 ;  /* 0x000000100000780c */ /* 0x040fe20001724270 */
[-C--:B------:R-:W-:Y:S01]  /*72e0*/  FMUL R87, R87, R122.reuse ;  /* 0x0000007a57577220 */ /* 0x080fe20000400000 */
[----:B------:R-:W-:Y:S01]  /*72f0*/  F2FP.F16.F32.PACK_AB R81, RZ, R81 ;  /* 0x00000051ff51723e */ /* 0x000fe200000000ff */
[----:B------:R-:W-:Y:S01]  /*7300*/  @P4 STG.E.U16 desc[UR38][R10.64+0x12], R79 ;  /* 0x0000124f0a004986 */ /* 0x000fe2000c101526 */
[----:B------:R-:W-:Y:S01]  /*7310*/  ISETP.GT.AND P4, PT, R0, 0x11, P2 ;  /* 0x000000110000780c */ /* 0x000fe20001784270 */
        /* <DEDUP_REMOVED lines=123> */
[----:B------:R-:W-:Y:S01]  /*7ad0*/  F2FP.F16.F32.PACK_AB R113, RZ, R113 ;  /* 0x00000071ff71723e */ /* 0x000fe200000000ff */
[----:B------:R-:W-:Y:S01]  /*7ae0*/  FMUL R119, R119, R122 ;  /* 0x0000007a77777220 */ /* 0x000fe20000400000 */
[----:B------:R-:W-:Y:S01]  /*7af0*/  F2FP.F16.F32.PACK_AB R114, RZ, R114 ;  /* 0x00000072ff72723e */ /* 0x000fe200000000ff */
[----:B------:R-:W-:Y:S01]  /*7b00*/  @P4 STG.E.U16 desc[UR38][R10.64+0x92], R111 ;  /* 0x0000926f0a004986 */ /* 0x000fe2000c101526 */
[----:B------:R-:W-:Y:S01]  /*7b10*/  ISETP.GT.AND P4, PT, R0, 0x50, P2 ;  /* 0x000000500000780c */ /* 0x000fe20001784270 */
        /* <DEDUP_REMOVED lines=9> */
[----:B------:R-:W-:Y:S01]  /*7bb0*/  ISETP.GT.AND P1, PT, R3, 0x80, PT ;  /* 0x000000800300780c */ /* 0x000fe20003f24270 */
[----:B------:R-:W-:Y:S01]  /*7bc0*/  FMUL R27, R27, R122 ;  /* 0x0000007a1b1b7220 */ /* 0x000fe20000400000 */
[----:B------:R-:W-:Y:S01]  /*7bd0*/  F2FP.F16.F32.PACK_AB R118, RZ, R118 ;  /* 0x00000076ff76723e */ /* 0x000fe200000000ff */
[----:B------:R-:W-:Y:S01]  /*7be0*/  @P4 STG.E.U16 desc[UR38][R10.64+0xa0], R114 ;  /* 0x0000a0720a004986 */ /* 0x000fe2000c101526 */
[----:B------:R-:W-:Y:S01]  /*7bf0*/  ISETP.GT.AND P4, PT, R0, 0x58, P3 ;  /* 0x000000580000780c */ /* 0x000fe20001f84270 */
[-C--:B------:R-:W-:Y:S01]  /*7c00*/  FMUL R28, R28, R122.reuse ;  /* 0x0000007a1c1c7220 */ /* 0x080fe20000400000 */
[C---:B------:R-:W-:Y:S01]  /*7c10*/  ISETP.GT.AND P3, PT, R0.reuse, 0x59, P3 ;  /* 0x000000590000780c */ /* 0x040fe20001f64270 */
[----:B------:R-:W-:Y:S01]  /*7c20*/  @P5 STG.E.U16 desc[UR38][R10.64+0xa2], R115 ;  /* 0x0000a2730a005986 */ /* 0x000fe2000c101526 */
[C---:B------:R-:W-:Y:S01]  /*7c30*/  ISETP.GT.AND P5, PT, R0.reuse, 0x58, P2 ;  /* 0x000000580000780c */ /* 0x040fe200017a4270 */
[-C--:B------:R-:W-:Y:S01]  /*7c40*/  FMUL R29, R29, R122.reuse ;  /* 0x0000007a1d1d7220 */ /* 0x080fe20000400000 */
[----:B------:R-:W-:Y:S01]  /*7c50*/  ISETP.GT.AND P2, PT, R0, 0x59, P2 ;  /* 0x000000590000780c */ /* 0x000fe20001744270 */
[-C--:B------:R-:W-:Y:S01]  /*7c60*/  FMUL R30, R30, R122.reuse ;  /* 0x0000007a1e1e7220 */ /* 0x080fe20000400000 */
[----:B------:R-:W-:Y:S01]  /*7c70*/  F2FP.F16.F32.PACK_AB R119, RZ, R119 ;  /* 0x00000077ff77723e */ /* 0x000fe200000000ff */
[----:B------:R-:W-:Y:S01]  /*7c80*/  FMUL R31, R31, R122 ;  /* 0x0000007a1f1f7220 */ /* 0x000fe20000400000 */
[----:B------:R-:W-:Y:S01]  /*7c90*/  F2FP.F16.F32.PACK_AB R24, RZ, R24 ;  /* 0x00000018ff18723e */ /* 0x000fe200000000ff */
[----:B------:R-:W-:Y:S01]  /*7ca0*/  FMUL R32, R32, R122 ;  /* 0x0000007a20207220 */ /* 0x000fe20000400000 */
[----:B------:R-:W-:Y:S01]  /*7cb0*/  F2FP.F16.F32.PACK_AB R25, RZ, R25 ;  /* 0x00000019ff19723e */ /* 0x000fe200000000ff */
[--C-:B------:R-:W-:Y:S01]  /*7cc0*/  @P4 IMAD.MOV.U32 R12, RZ, RZ, R4.reuse ;  /* 0x000000ffff0c4224 */ /* 0x100fe200078e0004 */
[----:B------:R-:W-:Y:S01]  /*7cd0*/  ISETP.GT.AND P0, PT, R3, 0x88, PT ;  /* 0x000000880300780c */ /* 0x000fe20003f04270 */
[--C-:B------:R-:W-:Y:S01]  /*7ce0*/  @P4 IMAD.MOV.U32 R13, RZ, RZ, R5.reuse ;  /* 0x000000ffff0d4224 */ /* 0x100fe200078e0005 */
[----:B------:R-:W-:Y:S01]  /*7cf0*/  F2FP.F16.F32.PACK_AB R26, RZ, R26 ;  /* 0x0000001aff1a723e */ /* 0x000fe200000000ff */
[-C--:B------:R-:W-:Y:S01]  /*7d00*/  FMUL R33, R33, R122.reuse ;  /* 0x0000007a21217220 */ /* 0x080fe20000400000 */
[----:B------:R-:W-:Y:S01]  /*7d10*/  F2FP.F16.F32.PACK_AB R27, RZ, R27 ;  /* 0x0000001bff1b723e */ /* 0x000fe200000000ff */
[-C--:B------:R-:W-:Y:S01]  /*7d20*/  FMUL R34, R34, R122.reuse ;  /* 0x0000007a22227220 */ /* 0x080fe20000400000 */
[----:B------:R0:W-:Y:S01]  /*7d30*/  @P4 STG.E.U16 desc[UR38][R12.64+0xb0], R116 ;  /* 0x0000b0740c004986 */ /* 0x0001e2000c101526 */
[----:B------:R-:W-:Y:S01]  /*7d40*/  ISETP.GT.AND P4, PT, R0, RZ, P1 ;  /* 0x000000ff0000720c */ /* 0x000fe20000f84270 */
[----:B------:R-:W-:Y:S01]  /*7d50*/  FMUL R35, R35, R122 ;  /* 0x0000007a23237220 */ /* 0x000fe20000400000 */
[----:B------:R-:W-:Y:S01]  /*7d60*/  F2FP.F16.F32.PACK_AB R28, RZ, R28 ;  /* 0x0000001cff1c723e */ /* 0x000fe200000000ff */
[-C--:B------:R-:W-:Y:S01]  /*7d70*/  FMUL R36, R36, R122.reuse ;  /* 0x0000007a24247220 */ /* 0x080fe20000400000 */
[----:B------:R-:W-:Y:S01]  /*7d80*/  F2FP.F16.F32.PACK_AB R29, RZ, R29 ;  /* 0x0000001dff1d723e */ /* 0x000fe200000000ff */
[----:B------:R-:W-:Y:S01]  /*7d90*/  FMUL R37, R37, R122 ;  /* 0x0000007a25257220 */ /* 0x000fe20000400000 */
[----:B------:R-:W-:Y:S01]  /*7da0*/  F2FP.F16.F32.PACK_AB R30, RZ, R30 ;  /* 0x0000001eff1e723e */ /* 0x000fe200000000ff */
[-C--:B------:R-:W-:Y:S01]  /*7db0*/  FMUL R38, R38, R122.reuse ;  /* 0x0000007a26267220 */ /* 0x080fe20000400000 */
[----:B------:R-:W-:Y:S01]  /*7dc0*/  F2FP.F16.F32.PACK_AB R31, RZ, R31 ;  /* 0x0000001fff1f723e */ /* 0x000fe200000000ff */
[----:B------:R-:W-:Y:S01]  /*7dd0*/  FMUL R39, R39, R122 ;  /* 0x0000007a27277220 */ /* 0x000fe20000400000 */
[----:B------:R-:W-:Y:S01]  /*7de0*/  F2FP.F16.F32.PACK_AB R32, RZ, R32 ;  /* 0x00000020ff20723e */ /* 0x000fe200000000ff */
[----:B0-----:R-:W-:Y:S01]  /*7df0*/  @P3 IMAD.MOV.U32 R12, RZ, RZ, R4 ;  /* 0x000000ffff0c3224 */ /* 0x001fe200078e0004 */
[----:B------:R-:W-:Y:S01]  /*7e00*/  F2FP.F16.F32.PACK_AB R33, RZ, R33 ;  /* 0x00000021ff21723e */ /* 0x000fe200000000ff */
[----:B------:R-:W-:Y:S01]  /*7e10*/  @P3 IMAD.MOV.U32 R13, RZ, RZ, R5 ;  /* 0x000000ffff0d3224 */ /* 0x000fe200078e0005 */
[----:B------:R-:W-:Y:S01]  /*7e20*/  F2FP.F16.F32.PACK_AB R34, RZ, R34 ;  /* 0x00000022ff22723e */ /* 0x000fe200000000ff */
[-C--:B------:R-:W-:Y:S01]  /*7e30*/  FMUL R40, R40, R122.reuse ;  /* 0x0000007a28287220 */ /* 0x080fe20000400000 */
[----:B------:R-:W-:Y:S01]  /*7e40*/  F2FP.F16.F32.PACK_AB R35, RZ, R35 ;  /* 0x00000023ff23723e */ /* 0x000fe200000000ff */
[-C--:B------:R-:W-:Y:S01]  /*7e50*/  FMUL R41, R41, R122.reuse ;  /* 0x0000007a29297220 */ /* 0x080fe20000400000 */
[----:B------:R-:W-:Y:S01]  /*7e60*/  @P3 STG.E.U16 desc[UR38][R12.64+0xb2], R117 ;  /* 0x0000b2750c003986 */ /* 0x000fe2000c101526 */
[----:B------:R-:W-:Y:S01]  /*7e70*/  ISETP.GT.AND P3, PT, R0, 0x1, P1 ;  /* 0x000000010000780c */ /* 0x000fe20000f64270 */
[----:B------:R-:W-:Y:S01]  /*7e80*/  FMUL R42, R42, R122 ;  /* 0x0000007a2a2a7220 */ /* 0x000fe20000400000 */
[----:B------:R-:W-:Y:S01]  /*7e90*/  F2FP.F16.F32.PACK_AB R36, RZ, R36 ;  /* 0x00000024ff24723e */ /* 0x000fe200000000ff */
[----:B------:R-:W-:Y:S01]  /*7ea0*/  @P5 STG.E.U16 desc[UR38][R10.64+0xb0], R118 ;  /* 0x0000b0760a005986 */ /* 0x000fe2000c101526 */
[----:B------:R-:W-:Y:S01]  /*7eb0*/  LEA R4, P5, R125, R4, 0x1 ;  /* 0x000000047d047211 */ /* 0x000fe200078a08ff */
[-C--:B------:R-:W-:Y:S01]  /*7ec0*/  FMUL R43, R43, R122.reuse ;  /* 0x0000007a2b2b7220 */ /* 0x080fe20000400000 */
[----:B------:R-:W-:Y:S01]  /*7ed0*/  F2FP.F16.F32.PACK_AB R37, RZ, R37 ;  /* 0x00000025ff25723e */ /* 0x000fe200000000ff */
[----:B------:R-:W-:Y:S01]  /*7ee0*/  @P2 STG.E.U16 desc[UR38][R10.64+0xb2], R119 ;  /* 0x0000b2770a002986 */ /* 0x000fe2000c101526 */
[----:B------:R-:W-:Y:S01]  /*7ef0*/  LEA.HI.X R5, R125, R5, R126, 0x1, P5 ;  /* 0x000000057d057211 */ /* 0x000fe200028f0c7e */
[-C--:B------:R-:W-:Y:S01]  /*7f00*/  FMUL R44, R44, R122.reuse ;  /* 0x0000007a2c2c7220 */ /* 0x080fe20000400000 */
[C---:B------:R-:W-:Y:S01]  /*7f10*/  ISETP.GT.AND P2, PT, R0.reuse, RZ, P0 ;  /* 0x000000ff0000720c */ /* 0x040fe20000744270 */
[-C--:B------:R-:W-:Y:S01]  /*7f20*/  FMUL R45, R45, R122.reuse ;  /* 0x0000007a2d2d7220 */ /* 0x080fe20000400000 */
[C---:B------:R-:W-:Y:S01]  /*7f30*/  ISETP.GT.AND P5, PT, R0.reuse, 0x1, P0 ;  /* 0x000000010000780c */ /* 0x040fe200007a4270 */
[----:B------:R-:W-:Y:S01]  /*7f40*/  @P4 STG.E.U16 desc[UR38][R4.64], R24 ;  /* 0x0000001804004986 */ /* 0x000fe2000c101526 */
[----:B------:R-:W-:Y:S01]  /*7f50*/  ISETP.GT.AND P4, PT, R0, 0x8, P1 ;  /* 0x000000080000780c */ /* 0x000fe20000f84270 */
[----:B------:R-:W-:Y:S01]  /*7f60*/  FMUL R46, R46, R122 ;  /* 0x0000007a2e2e7220 */ /* 0x000fe20000400000 */
[----:B------:R-:W-:Y:S01]  /*7f70*/  F2FP.F16.F32.PACK_AB R38, RZ, R38 ;  /* 0x00000026ff26723e */ /* 0x000fe200000000ff */
[----:B------:R-:W-:Y:S01]  /*7f80*/  @P3 STG.E.U16 desc[UR38][R4.64+0x2], R25 ;  /* 0x0000021904003986 */ /* 0x000fe2000c101526 */
[----:B------:R-:W-:Y:S01]  /*7f90*/  IADD3 R6, P3, R9, R4, RZ ;  /* 0x0000000409067210 */ /* 0x000fe20007f7e0ff */
[-C--:B------:R-:W-:Y:S01]  /*7fa0*/  FMUL R47, R47, R122.reuse ;  /* 0x0000007a2f2f7220 */ /* 0x080fe20000400000 */
[----:B------:R-:W-:Y:S01]  /*7fb0*/  F2FP.F16.F32.PACK_AB R39, RZ, R39 ;  /* 0x00000027ff27723e */ /* 0x000fe200000000ff */
[----:B------:R-:W-:Y:S01]  /*7fc0*/  FMUL R48, R48, R122 ;  /* 0x0000007a30307220 */ /* 0x000fe20000400000 */
[----:B------:R-:W-:Y:S01]  /*7fd0*/  F2FP.F16.F32.PACK_AB R40, RZ, R40 ;  /* 0x00000028ff28723e */ /* 0x000fe200000000ff */
[----:B------:R-:W-:Y:S01]  /*7fe0*/  IMAD.X R7, R7, 0x1, R5, P3 ;  /* 0x0000000107077824 */ /* 0x000fe200018e0605 */
[----:B------:R-:W-:Y:S01]  /*7ff0*/  ISETP.GT.AND P3, PT, R0, 0x9, P1 ;  /* 0x000000090000780c */ /* 0x000fe20000f64270 */
[-C--:B------:R-:W-:Y:S01]  /*8000*/  FMUL R49, R49, R122.reuse ;  /* 0x0000007a31317220 */ /* 0x080fe20000400000 */
[----:B------:R-:W-:Y:S01]  /*8010*/  F2FP.F16.F32.PACK_AB R41, RZ, R41 ;  /* 0x00000029ff29723e */ /* 0x000fe200000000ff */
[-C--:B------:R-:W-:Y:S01]  /*8020*/  FMUL R50, R50, R122.reuse ;  /* 0x0000007a32327220 */ /* 0x080fe20000400000 */
[----:B------:R-:W-:Y:S01]  /*8030*/  @P2 STG.E.U16 desc[UR38][R6.64], R26 ;  /* 0x0000001a06002986 */ /* 0x000fe2000c101526 */
[C---:B------:R-:W-:Y:S01]  /*8040*/  ISETP.GT.AND P2, PT, R0.reuse, 0x8, P0 ;  /* 0x000000080000780c */ /* 0x040fe20000744270 */
[----:B------:R-:W-:Y:S01]  /*8050*/  FMUL R51, R51, R122 ;  /* 0x0000007a33337220 */ /* 0x000fe20000400000 */
[----:B------:R-:W-:Y:S01]  /*8060*/  F2FP.F16.F32.PACK_AB R42, RZ, R42 ;  /* 0x0000002aff2a723e */ /* 0x000fe200000000ff */
[----:B------:R-:W-:Y:S01]  /*8070*/  @P5 STG.E.U16 desc[UR38][R6.64+0x2], R27 ;  /* 0x0000021b06005986 */ /* 0x000fe2000c101526 */
[----:B------:R-:W-:Y:S01]  /*8080*/  ISETP.GT.AND P5, PT, R0, 0x9, P0 ;  /* 0x000000090000780c */ /* 0x000fe200007a4270 */
[-C--:B------:R-:W-:Y:S01]  /*8090*/  FMUL R52, R52, R122.reuse ;  /* 0x0000007a34347220 */ /* 0x080fe20000400000 */
[----:B------:R-:W-:Y:S01]  /*80a0*/  F2FP.F16.F32.PACK_AB R43, RZ, R43 ;  /* 0x0000002bff2b723e */ /* 0x000fe200000000ff */
        /* <DEDUP_REMOVED lines=77> */
[----:B------:R-:W-:-:S02]  /*8580*/  ISETP.GT.AND P5, PT, R0, 0x31, P0 ;  /* 0x000000310000780c */ /* 0x000fc400007a4270 */
[----:B------:R-:W-:Y:S01]  /*8590*/  F2FP.F16.F32.PACK_AB R63, RZ, R63 ;  /* 0x0000003fff3f723e */ /* 0x000fe200000000ff */
[----:B------:R-:W-:Y:S01]  /*85a0*/  @P4 STG.E.U16 desc[UR38][R4.64+0x60], R48 ;  /* 0x0000603004004986 */ /* 0x000fe2000c101526 */
[C---:B------:R-:W-:Y:S02]  /*85b0*/  ISETP.GT.AND P4, PT, R0.reuse, 0x38, P1 ;  /* 0x000000380000780c */ /* 0x040fe40000f84270 */
[----:B------:R-:W-:Y:S01]  /*85c0*/  F2FP.F16.F32.PACK_AB R64, RZ, R64 ;  /* 0x00000040ff40723e */ /* 0x000fe200000000ff */
[----:B------:R-:W-:Y:S01]  /*85d0*/  @P3 STG.E.U16 desc[UR38][R4.64+0x62], R49 ;  /* 0x0000623104003986 */ /* 0x000fe2000c101526 */
[C---:B------:R-:W-:Y:S02]  /*85e0*/  ISETP.GT.AND P3, PT, R0.reuse, 0x39, P1 ;  /* 0x000000390000780c */ /* 0x040fe40000f64270 */
        /* <DEDUP_REMOVED lines=20> */
[----:B------:R-:W-:-:S03]  /*8730*/  ISETP.GT.AND P4, PT, R0, 0x48, P1 ;  /* 0x000000480000780c */ /* 0x000fc60000f84270 */
        /* <DEDUP_REMOVED lines=15> */
[C---:B------:R-:W-:Y:S02]  /*8830*/  ISETP.GT.AND P4, PT, R0.reuse, 0x51, P0 ;  /* 0x000000510000780c */ /* 0x040fe40000784270 */
[C---:B------:R-:W-:Y:S01]  /*8840*/  ISETP.GT.AND P0, PT, R0.reuse, 0x59, P0 ;  /* 0x000000590000780c */ /* 0x040fe20000704270 */
[----:B------:R-:W-:Y:S01]  /*8850*/  @P3 STG.E.U16 desc[UR38][R4.64+0xa2], R65 ;  /* 0x0000a24104003986 */ /* 0x000fe2000c101526 */
[C---:B------:R-:W-:Y:S02]  /*8860*/  ISETP.GT.AND P3, PT, R0.reuse, 0x58, P1 ;  /* 0x000000580000780c */ /* 0x040fe40000f64270 */
[----:B------:R-:W-:Y:S01]  /*8870*/  ISETP.GT.AND P1, PT, R0, 0x59, P1 ;  /* 0x000000590000780c */ /* 0x000fe20000f24270 */
[----:B------:R-:W-:Y:S06]  /*8880*/  @P2 STG.E.U16 desc[UR38][R6.64+0xa0], R66 ;  /* 0x0000a04206002986 */ /* 0x000fec000c101526 */
[----:B------:R-:W-:Y:S04]  /*8890*/  @P4 STG.E.U16 desc[UR38][R6.64+0xa2], R67 ;  /* 0x0000a24306004986 */ /* 0x000fe8000c101526 */
[----:B------:R-:W-:Y:S04]  /*88a0*/  @P3 STG.E.U16 desc[UR38][R4.64+0xb0], R68 ;  /* 0x0000b04404003986 */ /* 0x000fe8000c101526 */
[----:B------:R0:W-:Y:S02]  /*88b0*/  @P1 STG.E.U16 desc[UR38][R4.64+0xb2], R69 ;  /* 0x0000b24504001986 */ /* 0x0001e4000c101526 */
[----:B0-----:R-:W-:Y:S01]  /*88c0*/  @P5 IMAD.MOV.U32 R4, RZ, RZ, R6 ;  /* 0x000000ffff045224 */ /* 0x001fe200078e0006 */
[----:B------:R-:W-:-:S05]  /*88d0*/  @P5 MOV R5, R7 ;  /* 0x0000000700055202 */ /* 0x000fca0000000f00 */
[----:B------:R0:W-:Y:S04]  /*88e0*/  @P5 STG.E.U16 desc[UR38][R4.64+0xb0], R70 ;  /* 0x0000b04604005986 */ /* 0x0001e8000c101526 */
[----:B------:R0:W-:Y:S02]  /*88f0*/  @P0 STG.E.U16 desc[UR38][R6.64+0xb2], R71 ;  /* 0x0000b24706000986 */ /* 0x0001e4000c101526 */
.L_x_222:
[----:B------:R-:W-:Y:S05]  /*8900*/  BSYNC B0 ;  /* 0x0000000000007941 */ /* 0x000fea0003800000 */
.L_x_32:
[----:B------:R-:W-:Y:S01]  /*8910*/  IADD3 R16, P0, R16, UR36, RZ ;  /* 0x0000002410107c10 */ /* 0x000fe2000ff1e0ff */
[----:B------:R-:W-:Y:S01]  /*8920*/  ULDC.64 UR4, c[0x0][0x650] ;  /* 0x0001940000047ab9 */ /* 0x000fe20000000a00 */
[----:B0-----:R-:W-:Y:S01]  /*8930*/  PRMT R0, RZ, 0x7610, R0 ;  /* 0x00007610ff007816 */ /* 0x001fe20000000000 */
[----:B------:R-:W-:Y:S01]  /*8940*/  IMAD.MOV.U32 R135, RZ, RZ, -0x1 ;  /* 0xffffffffff877424 */ /* 0x000fe200078e00ff */
[----:B------:R-:W-:Y:S01]  /*8950*/  IADD3.X R17, R17, UR42, RZ, P0, !PT ;  /* 0x0000002a11117c10 */ /* 0x000fe200087fe4ff */
[----:B------:R-:W-:Y:S01]  /*8960*/  IMAD.MOV.U32 R23, RZ, RZ, -0x1 ;  /* 0xffffffffff177424 */ /* 0x000fe200078e00ff */
[----:B------:R-:W-:-:S04]  /*8970*/  ISETP.GE.U32.AND P0, PT, R16, UR4, PT ;  /* 0x0000000410007c0c */ /* 0x000fc8000bf06070 */
[----:B------:R-:W-:-:S13]  /*8980*/  ISETP.GE.U32.AND.EX P0, PT, R17, UR5, PT, P0 ;  /* 0x0000000511007c0c */ /* 0x000fda000bf06100 */
[----:B------:R-:W-:Y:S05]  /*8990*/  @P0 BRA `(.L_x_223) ;  /* 0x0000000400500947 */ /* 0x000fea0003800000 */
[----:B------:R-:W0:Y:S01]  /*89a0*/  LDC.64 R10, c[0x0][0x628] ;  /* 0x00018a00ff0a7b82 */ /* 0x000e220000000a00 */
[----:B------:R-:W0:Y:S01]  /*89b0*/  S2R R20, SR_CTAID.X ;  /* 0x0000000000147919 */ /* 0x000e220000002500 */
[----:B------:R-:W-:Y:S02]  /*89c0*/  IMAD.MOV.U32 R8, RZ, RZ, R16 ;  /* 0x000000ffff087224 */ /* 0x000fe400078e0010 */
[----:B------:R-:W-:Y:S01]  /*89d0*/  IMAD.MOV.U32 R9, RZ, RZ, R17 ;  /* 0x000000ffff097224 */ /* 0x000fe200078e0011 */
[----:B------:R-:W0:Y:S03]  /*89e0*/  S2R R21, SR_CTAID.Y ;  /* 0x0000000000157919 */ /* 0x000e260000002600 */
[----:B------:R-:W1:Y:S08]  /*89f0*/  LDC R0, c[0x0][0x630] ;  /* 0x00018c00ff007b82 */ /* 0x000e700000000800 */
[----:B------:R-:W1:Y:S01]  /*8a00*/  LDC.64 R14, c[0x0][0x620] ;  /* 0x00018800ff0e7b82 */ /* 0x000e620000000a00 */
[----:B0-----:R-:W-:-:S04]  /*8a10*/  ISETP.NE.U32.AND P0, PT, R10, RZ, PT ;  /* 0x000000ff0a00720c */ /* 0x001fc80003f05070 */
[----:B------:R-:W-:-:S13]  /*8a20*/  ISETP.NE.AND.EX P0, PT, R11, RZ, PT, P0 ;  /* 0x000000ff0b00720c */ /* 0x000fda0003f05300 */
[----:B-1----:R-:W-:Y:S05]  /*8a30*/  @!P0 BRA `(.L_x_224) ;  /* 0x0000000000288947 */ /* 0x002fea0003800000 */
        /* <DEDUP_REMOVED lines=10> */
.L_x_224:
[----:B------:R-:W0:Y:S01]  /*8ae0*/  LDC.64 R28, c[0x0][0x640] ;  /* 0x00019000ff1c7b82 */ /* 0x000e220000000a00 */
[-CC-:B------:R-:W-:Y:S01]  /*8af0*/  SHF.R.U64 R23, R8, R0.reuse, R9.reuse ;  /* 0x0000000008177219 */ /* 0x180fe20000001209 */
[----:B------:R-:W-:Y:S01]  /*8b00*/  ULDC UR4, c[0x0][0x150] ;  /* 0x0000540000047ab9 */ /* 0x000fe20000000800 */
[----:B------:R-:W-:Y:S02]  /*8b10*/  SHF.R.U32.HI R0, RZ, R0, R9 ;  /* 0x00000000ff007219 */ /* 0x000fe40000011609 */
[----:B------:R-:W-:Y:S02]  /*8b20*/  IADD3 R3, P0, RZ, -R23, RZ ;  /* 0x80000017ff037210 */ /* 0x000fe40007f1e0ff */
[----:B------:R-:W-:Y:S01]  /*8b30*/  I2FP.F32.U32 R7, R20 ;  /* 0x0000001400077245 */ /* 0x000fe20000201000 */
[----:B------:R-:W1:Y:S02]  /*8b40*/  LDC R6, c[0x0][0x618] ;  /* 0x00018600ff067b82 */ /* 0x000e640000000800 */
[----:B------:R-:W-:-:S02]  /*8b50*/  IMAD.X R5, RZ, RZ, ~R0, P0 ;  /* 0x000000ffff057224 */ /* 0x000fc400000e0e00 */
[----:B------:R-:W-:Y:S01]  /*8b60*/  FMUL R7, R7, UR4 ;  /* 0x0000000407077c20 */ /* 0x000fe20008400000 */
[----:B------:R-:W-:Y:S01]  /*8b70*/  ULDC UR4, c[0x0][0x154] ;  /* 0x0000550000047ab9 */ /* 0x000fe20000000800 */
[-C--:B------:R-:W-:Y:S02]  /*8b80*/  IMAD R0, R5, R14.reuse, RZ ;  /* 0x0000000e05007224 */ /* 0x080fe400078e02ff */
[----:B------:R-:W2:Y:S01]  /*8b90*/  LDC R8, c[0x0][0x608] ;  /* 0x00018200ff087b82 */ /* 0x000ea20000000800 */
[C---:B------:R-:W-:Y:S01]  /*8ba0*/  IMAD.WIDE.U32 R4, R3.reuse, R14, R16 ;  /* 0x0000000e03047225 */ /* 0x040fe200078e0010 */
[----:B------:R-:W3:Y:S03]  /*8bb0*/  F2I.U32.TRUNC.NTZ R7, R7 ;  /* 0x0000000700077305 */ /* 0x000ee6000020f000 */
[----:B------:R-:W-:Y:S01]  /*8bc0*/  IMAD R3, R3, R15, R0 ;  /* 0x0000000f03037224 */ /* 0x000fe200078e0200 */
[----:B------:R-:W-:-:S02]  /*8bd0*/  I2FP.F32.U32 R0, R21 ;  /* 0x0000001500007245 */ /* 0x000fc40000201000 */
[----:B------:R-:W4:Y:S01]  /*8be0*/  LDC R26, c[0x0][0x658] ;  /* 0x00019600ff1a7b82 */ /* 0x000f220000000800 */
[----:B0-----:R-:W-:Y:S02]  /*8bf0*/  ISETP.NE.U32.AND P0, PT, R28, RZ, PT ;  /* 0x000000ff1c00720c */ /* 0x001fe40003f05070 */
[----:B------:R-:W-:Y:S01]  /*8c00*/  IADD3 R3, R5, R3, RZ ;  /* 0x0000000305037210 */ /* 0x000fe20007ffe0ff */
[----:B------:R-:W-:Y:S01]  /*8c10*/  FMUL R0, R0, UR4 ;  /* 0x0000000400007c20 */ /* 0x000fe20008400000 */
[----:B------:R-:W-:-:S03]  /*8c20*/  ISETP.NE.AND.EX P0, PT, R29, RZ, PT, P0 ;  /* 0x000000ff1d00720c */ /* 0x000fc60003f05300 */
[----:B------:R-:W0:Y:S01]  /*8c30*/  LDC R9, c[0x0][0x144] ;  /* 0x00005100ff097b82 */ /* 0x000e220000000800 */
[-CC-:B-1----:R-:W-:Y:S01]  /*8c40*/  SHF.R.U64 R10, R4, R6.reuse, R3.reuse ;  /* 0x00000006040a7219 */ /* 0x182fe20000001203 */
[----:B------:R1:W0:Y:S01]  /*8c50*/  F2I.U32.TRUNC.NTZ R14, R0 ;  /* 0x00000000000e7305 */ /* 0x000222000020f000 */
[----:B------:R-:W-:Y:S01]  /*8c60*/  SHF.R.U32.HI R3, RZ, R6, R3 ;  /* 0x00000006ff037219 */ /* 0x000fe20000011603 */
[----:B---3--:R-:W-:-:S04]  /*8c70*/  IMAD.MOV R7, RZ, RZ, -R7 ;  /* 0x000000ffff077224 */ /* 0x008fc800078e0a07 */
[----:B------:R-:W3:Y:S01]  /*8c80*/  LDC R24, c[0x0][0x148] ;  /* 0x00005200ff187b82 */ /* 0x000ee20000000800 */
[-CC-:B--2---:R-:W-:Y:S02]  /*8c90*/  SHF.R.U64 R12, R10, R8.reuse, R3.reuse ;  /* 0x000000080a0c7219 */ /* 0x184fe40000001203 */
[----:B------:R-:W-:-:S05]  /*8ca0*/  SHF.R.U32.HI R3, RZ, R8, R3 ;  /* 0x00000008ff037219 */ /* 0x000fca0000011603 */
[----:B------:R-:W2:Y:S01]  /*8cb0*/  LDC R15, c[0x0][0x600] ;  /* 0x00018000ff0f7b82 */ /* 0x000ea20000000800 */
[-CC-:B----4-:R-:W-:Y:S02]  /*8cc0*/  SHF.R.U64 R13, R12, R26.reuse, R3.reuse ;  /* 0x0000001a0c0d7219 */ /* 0x190fe40000001203 */
[----:B------:R-:W-:-:S03]  /*8cd0*/  SHF.R.U32.HI R5, RZ, R26, R3 ;  /* 0x0000001aff057219 */ /* 0x000fc60000011603 */
[----:B------:R-:W-:Y:S02]  /*8ce0*/  IMAD.MOV.U32 R4, RZ, RZ, R13 ;  /* 0x000000ffff047224 */ /* 0x000fe400078e000d */
[----:B------:R-:W4:Y:S01]  /*8cf0*/  LDC R25, c[0x0][0x648] ;  /* 0x00019200ff197b82 */ /* 0x000f220000000800 */
[----:B0-----:R-:W-:-:S07]  /*8d00*/  IMAD R20, R9, R7, R20 ;  /* 0x0000000709147224 */ /* 0x001fce00078e0214 */
[----:B------:R-:W0:Y:S08]  /*8d10*/  LDC R27, c[0x0][0x638] ;  /* 0x00018e00ff1b7b82 */ /* 0x000e300000000800 */
[----:B------:R-:W0:Y:S01]  /*8d20*/  LDC R131, c[0x0][0x610] ;  /* 0x00018400ff837b82 */ /* 0x000e220000000800 */
[----:B-123--:R-:W-:Y:S05]  /*8d30*/  @!P0 BRA `(.L_x_225) ;  /* 0x0000000000288947 */ /* 0x00efea0003800000 */
[----:B------:R-:W1:Y:S02]  /*8d40*/  LDC R0, c[0x0][0x64c] ;  /* 0x00019300ff007b82 */ /* 0x000e640000000800 */
[----:B-1----:R-:W-:-:S05]  /*8d50*/  IADD3 R3, P0, R13, R0, RZ ;  /* 0x000000000d037210 */ /* 0x002fca0007f1e0ff */
        /* <DEDUP_REMOVED lines=8> */
.L_x_225:
[----:B------:R-:W-:Y:S01]  /*8de0*/  ISETP.NE.AND P0, PT, R2, 0x1, PT ;  /* 0x000000010200780c */ /* 0x000fe20003f05270 */
[----:B------:R-:W-:Y:S01]  /*8df0*/  IMAD.MOV R14, RZ, RZ, -R14 ;  /* 0x000000ffff0e7224 */ /* 0x000fe200078e0a0e */
[----:B----4-:R-:W-:Y:S01]  /*8e00*/  SHF.R.U64 R0, R4, R25, R5 ;  /* 0x0000001904007219 */ /* 0x010fe20000001205 */
[----:B------:R-:W-:Y:S01]  /*8e10*/  VIADD R5, R15, 0xffffffff ;  /* 0xffffffff0f057836 */ /* 0x000fe20000000000 */
[----:B------:R-:W-:-:S03]  /*8e20*/  LOP3.LUT R3, R12, R133, RZ, 0xc0, !PT ;  /* 0x000000850c037212 */ /* 0x000fc600078ec0ff */
[----:B------:R-:W-:Y:S01]  /*8e30*/  IMAD.MOV R4, RZ, RZ, -R0 ;  /* 0x000000ffff047224 */ /* 0x000fe200078e0a00 */
[----:B------:R-:W-:Y:S01]  /*8e40*/  LOP3.LUT R5, R10, R5, RZ, 0xc0, !PT ;  /* 0x000000050a057212 */ /* 0x000fe200078ec0ff */
[----:B------:R-:W-:Y:S02]  /*8e50*/  IMAD R3, R128, R0, R3 ;  /* 0x0000000080037224 */ /* 0x000fe400078e0203 */
[----:B0-----:R-:W-:Y:S02]  /*8e60*/  IMAD R0, R4, R27, R13 ;  /* 0x0000001b04007224 */ /* 0x001fe400078e020d */
[----:B------:R-:W-:Y:S02]  /*8e70*/  @P0 IMAD R20, R24, R14, R21 ;  /* 0x0000000e18140224 */ /* 0x000fe400078e0215 */
[----:B------:R-:W-:Y:S02]  /*8e80*/  IMAD R4, R0, R15, R5 ;  /* 0x0000000f00047224 */ /* 0x000fe400078e0205 */
[----:B------:R-:W-:Y:S01]  /*8e90*/  IMAD R131, R3, R131, R20 ;  /* 0x0000008303837224 */ /* 0x000fe200078e0214 */
[----:B------:R-:W-:-:S04]  /*8ea0*/  MOV R3, 0x1 ;  /* 0x0000000100037802 */ /* 0x000fc80000000f00 */
[----:B------:R-:W-:Y:S02]  /*8eb0*/  SEL R135, R4, R131, !P0 ;  /* 0x0000008304877207 */ /* 0x000fe40004000000 */
[----:B------:R-:W-:Y:S02]  /*8ec0*/  PRMT R0, R3, 0x7610, R0 ;  /* 0x0000761003007816 */ /* 0x000fe40000000000 */
[----:B------:R-:W-:-:S07]  /*8ed0*/  SEL R131, R131, R4, !P0 ;  /* 0x0000000483837207 */ /* 0x000fce0004000000 */
.L_x_223:
[----:B------:R-:W-:-:S13]  /*8ee0*/  LOP3.LUT P0, RZ, R0, 0xff, RZ, 0xc0, !PT ;  /* 0x000000ff00ff7812 */ /* 0x000fda000780c0ff */
[----:B------:R-:W-:Y:S05]  /*8ef0*/  @P0 BRA `(.L_x_226) ;  /* 0xffffff8400740947 */ /* 0x000fea000383ffff */
[----:B------:R-:W-:Y:S05]  /*8f00*/  EXIT ;  /* 0x000000000000794d */ /* 0x000fea0003800000 */
.L_x_7:
[----:B------:R-:W-:Y:S01]  /*8f10*/  ULDC.64 UR4, c[0x0][0x650] ;  /* 0x0001940000047ab9 */ /* 0x000fe20000000a00 */
[----:B------:R-:W-:Y:S01]  /*8f20*/  PRMT R8, RZ, 0x7610, R8 ;  /* 0x00007610ff087816 */ /* 0x000fe20000000008 */
[----:B------:R-:W-:Y:S01]  /*8f30*/  IMAD.MOV.U32 R20, RZ, RZ, -0x1 ;  /* 0xffffffffff147424 */ /* 0x000fe200078e00ff */
[----:B------:R-:W-:Y:S01]  /*8f40*/  ISETP.GE.U32.AND P0, PT, R16, UR4, PT ;  /* 0x0000000410007c0c */ /* 0x000fe2000bf06070 */
[----:B------:R-:W-:Y:S02]  /*8f50*/  IMAD.MOV.U32 R19, RZ, RZ, -0x1 ;  /* 0xffffffffff137424 */ /* 0x000fe400078e00ff */
[----:B------:R-:W-:Y:S01]  /*8f60*/  IMAD.MOV.U32 R7, RZ, RZ, -0x1 ;  /* 0xffffffffff077424 */ /* 0x000fe200078e00ff */
        /* <DEDUP_REMOVED lines=20> */
.L_x_228:
[----:B------:R-:W0:Y:S01]  /*90b0*/  LDC.64 R30, c[0x0][0x640] ;  /* 0x00019000ff1e7b82 */ /* 0x000e220000000a00 */
[-CC-:B------:R-:W-:Y:S01]  /*90c0*/  SHF.R.U64 R21, R14, R8.reuse, R15.reuse ;  /* 0x000000080e157219 */ /* 0x180fe2000000120f */
[----:B------:R-:W-:Y:S01]  /*90d0*/  IMAD.MOV.U32 R27, RZ, RZ, 0x1 ;  /* 0x00000001ff1b7424 */ /* 0x000fe200078e00ff */
[----:B------:R-:W-:Y:S02]  /*90e0*/  SHF.R.U32.HI R7, RZ, R8, R15 ;  /* 0x00000008ff077219 */ /* 0x000fe4000001160f */
[----:B------:R-:W-:-:S03]  /*90f0*/  IADD3 R13, P0, RZ, -R21, RZ ;  /* 0x80000015ff0d7210 */ /* 0x000fc60007f1e0ff */
[----:B------:R-:W1:Y:S01]  /*9100*/  LDC R12, c[0x0][0x618] ;  /* 0x00018600ff0c7b82 */ /* 0x000e620000000800 */
[----:B------:R-:W-:Y:S01]  /*9110*/  IADD3.X R7, RZ, ~R7, RZ, P0, !PT ;  /* 0x80000007ff077210 */ /* 0x000fe200007fe4ff */
[----:B------:R-:W-:-:S04]  /*9120*/  IMAD.WIDE.U32 R10, R13, R22, R16 ;  /* 0x000000160d0a7225 */ /* 0x000fc800078e0010 */
[----:B------:R-:W-:Y:S02]  /*9130*/  IMAD R8, R7, R22, RZ ;  /* 0x0000001607087224 */ /* 0x000fe400078e02ff */
[----:B------:R-:W2:Y:S02]  /*9140*/  LDC R14, c[0x0][0x608] ;  /* 0x00018200ff0e7b82 */ /* 0x000ea40000000800 */
[----:B------:R-:W-:-:S04]  /*9150*/  IMAD R7, R13, R23, R8 ;  /* 0x000000170d077224 */ /* 0x000fc800078e0208 */
[----:B------:R-:W-:Y:S02]  /*9160*/  IMAD.IADD R7, R11, 0x1, R7 ;  /* 0x000000010b077824 */ /* 0x000fe400078e0207 */
[----:B------:R-:W3:Y:S01]  /*9170*/  LDC R28, c[0x0][0x658] ;  /* 0x00019600ff1c7b82 */ /* 0x000ee20000000800 */
[----:B0-----:R-:W-:Y:S01]  /*9180*/  ISETP.NE.U32.AND P0, PT, R30, RZ, PT ;  /* 0x000000ff1e00720c */ /* 0x001fe20003f05070 */
[----:B------:R-:W-:-:S03]  /*9190*/  IMAD.MOV.U32 R11, RZ, RZ, -0x1 ;  /* 0xffffffffff0b7424 */ /* 0x000fc600078e00ff */
        /* <DEDUP_REMOVED lines=8> */
[-C--:B---3--:R-:W-:Y:S02]  /*9220*/  SHF.L.U32 R10, R11, R28.reuse, RZ ;  /* 0x0000001c0b0a7219 */ /* 0x088fe400000006ff */
[--C-:B------:R-:W-:Y:S02]  /*9230*/  SHF.R.U64 R26, R22, R28, R7.reuse ;  /* 0x0000001c161a7219 */ /* 0x100fe40000001207 */
[----:B------:R-:W-:Y:S02]  /*9240*/  LOP3.LUT R29, RZ, R10, RZ, 0x33, !PT ;  /* 0x0000000aff1d7212 */ /* 0x000fe400078e33ff */
[----:B------:R-:W-:Y:S01]  /*9250*/  SHF.R.U32.HI R11, RZ, R28, R7 ;  /* 0x0000001cff0b7219 */ /* 0x000fe20000011607 */
[----:B------:R-:W3:Y:S01]  /*9260*/  LDC R32, c[0x0][0x610] ;  /* 0x00018400ff207b82 */ /* 0x000ee20000000800 */
[----:B------:R-:W-:Y:S01]  /*9270*/  IMAD.MOV.U32 R10, RZ, RZ, R26 ;  /* 0x000000ffff0a7224 */ /* 0x000fe200078e001a */
[----:B------:R-:W-:Y:S06]  /*9280*/  @!P0 BRA `(.L_x_229) ;  /* 0x0000000000288947 */ /* 0x000fec0003800000 */
        /* <DEDUP_REMOVED lines=10> */
.L_x_229:
[----:B------:R-:W-:Y:S02]  /*9330*/  ISETP.NE.AND P0, PT, R2, 0x1, PT ;  /* 0x000000010200780c */ /* 0x000fe40003f05270 */
[----:B-1----:R-:W-:Y:S01]  /*9340*/  SHF.R.U64 R8, R10, R8, R11 ;  /* 0x000000080a087219 */ /* 0x002fe2000000120b */
[----:B0-----:R-:W-:Y:S01]  /*9350*/  VIADD R11, R23, 0xffffffff ;  /* 0xffffffff170b7836 */ /* 0x001fe20000000000 */
[----:B------:R-:W-:Y:S02]  /*9360*/  SHF.L.U32 R27, R27, R28, RZ ;  /* 0x0000001c1b1b7219 */ /* 0x000fe400000006ff */
[----:B------:R-:W-:Y:S02]  /*9370*/  LOP3.LUT R5, R22, R29, RZ, 0xc0, !PT ;  /* 0x0000001d16057212 */ /* 0x000fe400078ec0ff */
[----:B------:R-:W-:-:S03]  /*9380*/  IADD3 R7, -R8, RZ, RZ ;  /* 0x000000ff08077210 */ /* 0x000fc60007ffe1ff */
[----:B------:R-:W-:Y:S02]  /*9390*/  IMAD R5, R27, R8, R5 ;  /* 0x000000081b057224 */ /* 0x000fe400078e0205 */
[----:B------:R-:W-:Y:S01]  /*93a0*/  @P0 IMAD R6, R9, R24, R4 ;  /* 0x0000001809060224 */ /* 0x000fe200078e0204 */
[----:B------:R-:W-:Y:S01]  /*93b0*/  LOP3.LUT R9, R20, R11, RZ, 0xc0, !PT ;  /* 0x0000000b14097212 */ /* 0x000fe200078ec0ff */
[----:B--2---:R-:W-:Y:S02]  /*93c0*/  IMAD R4, R7, R25, R26 ;  /* 0x0000001907047224 */ /* 0x004fe400078e021a */
[----:B---3--:R-:W-:Y:S02]  /*93d0*/  IMAD R6, R5, R32, R6 ;  /* 0x0000002005067224 */ /* 0x008fe400078e0206 */
[----:B------:R-:W-:Y:S02]  /*93e0*/  IMAD R5, R4, R23, R9 ;  /* 0x0000001704057224 */ /* 0x000fe400078e0209 */
[----:B------:R-:W-:-:S02]  /*93f0*/  IMAD.MOV.U32 R8, RZ, RZ, 0x1 ;  /* 0x00000001ff087424 */ /* 0x000fc400078e00ff */
[----:B------:R-:W-:Y:S01]  /*9400*/  IMAD.MOV.U32 R7, RZ, RZ, R21 ;  /* 0x000000ffff077224 */ /* 0x000fe200078e0015 */
[----:B------:R-:W-:Y:S02]  /*9410*/  SEL R19, R5, R6, !P0 ;  /* 0x0000000605137207 */ /* 0x000fe40004000000 */
[----:B------:R-:W-:-:S07]  /*9420*/  SEL R20, R6, R5, !P0 ;  /* 0x0000000506147207 */ /* 0x000fce0004000000 */
.L_x_227:
[----:B------:R-:W-:-:S08]  /*9430*/  NOP ;  /* 0x0000000000007918 */ /* 0x000fd00000000000 */
[----:B------:R-:W0:-:S00]  /*9440*/  USETMAXREG.DEALLOC.CTAPOOL 0x28 ;  /* 0x00000028000079c8 */ /* 0x000e0000080e0500 */
[----:B0-----:R-:W-:-:S13]  /*9450*/  ISETP.NE.AND P0, PT, R3, RZ, PT ;  /* 0x000000ff0300720c */ /* 0x001fda0003f05270 */
[----:B------:R-:W-:Y:S05]  /*9460*/  @P0 EXIT ;  /* 0x000000000000094d */ /* 0x000fea0003800000 */
[----:B------:R-:W-:Y:S01]  /*9470*/  LOP3.LUT P0, RZ, R8, 0xff, RZ, 0xc0, !PT ;  /* 0x000000ff08ff7812 */ /* 0x000fe2000780c0ff */
[----:B------:R-:W-:Y:S02]  /*9480*/  IMAD.MOV.U32 R3, RZ, RZ, 0x1 ;  /* 0x00000001ff037424 */ /* 0x000fe400078e00ff */
[----:B------:R-:W-:-:S10]  /*9490*/  IMAD.MOV.U32 R8, RZ, RZ, RZ ;  /* 0x000000ffff087224 */ /* 0x000fd400078e00ff */
[----:B------:R-:W-:Y:S05]  /*94a0*/  @!P0 BRA `(.L_x_230) ;  /* 0x0000000c00208947 */ /* 0x000fea0003800000 */
[----:B------:R-:W0:Y:S01]  /*94b0*/  LDC R3, c[0x0][0x28c] ;  /* 0x0000a300ff037b82 */ /* 0x000e220000000800 */
[----:B------:R-:W1:Y:S01]  /*94c0*/  S2R R10, SR_CgaCtaId ;  /* 0x00000000000a7919 */ /* 0x000e620000008800 */
[----:B------:R-:W-:Y:S01]  /*94d0*/  ULDC UR5, c[0x0][0x658] ;  /* 0x0001960000057ab9 */ /* 0x000fe20000000800 */
[----:B------:R-:W-:Y:S01]  /*94e0*/  UMOV UR6, 0xffffffff ;  /* 0xffffffff00067882 */ /* 0x000fe20000000000 */
[----:B------:R-:W-:Y:S01]  /*94f0*/  BSSY B0, `(.L_x_230) ;  /* 0x00000c3000007945 */ /* 0x000fe20003800000 */
[----:B------:R-:W-:Y:S01]  /*9500*/  USHF.L.U32 UR6, UR6, UR5, URZ ;  /* 0x0000000506067299 */ /* 0x000fe2000800063f */
[----:B------:R-:W-:Y:S01]  /*9510*/  IMAD.MOV.U32 R12, RZ, RZ, 0x1 ;  /* 0x00000001ff0c7424 */ /* 0x000fe200078e00ff */
[----:B------:R-:W-:Y:S01]  /*9520*/  LOP3.LUT R9, R18, 0x2, RZ, 0xfc, !PT ;  /* 0x0000000212097812 */ /* 0x000fe200078efcff */
[----:B------:R-:W-:Y:S01]  /*9530*/  IMAD.MOV.U32 R8, RZ, RZ, RZ ;  /* 0x000000ffff087224 */ /* 0x000fe200078e00ff */
[----:B------:R-:W-:Y:S01]  /*9540*/  ULDC UR4, c[0x0][0x600] ;  /* 0x0001800000047ab9 */ /* 0x000fe20000000800 */
[----:B------:R-:W-:Y:S01]  /*9550*/  UMOV UR7, 0x1 ;  /* 0x0000000100077882 */ /* 0x000fe20000000000 */
[----:B------:R-:W-:-:S02]  /*9560*/  UIADD3 UR15, UR4, -0x1, URZ ;  /* 0xffffffff040f7890 */ /* 0x000fc4000fffe03f */
[----:B------:R-:W-:Y:S02]  /*9570*/  USHF.L.U32 UR17, UR7, UR5, URZ ;  /* 0x0000000507117299 */ /* 0x000fe4000800063f */
[----:B------:R-:W-:Y:S01]  /*9580*/  ULOP3.LUT UR16, URZ, UR6, URZ, 0x33, !UPT ;  /* 0x000000063f107292 */ /* 0x000fe2000f8e333f */
[----:B------:R-:W-:Y:S01]  /*9590*/  ULDC.64 UR20, c[0x0][0x198] ;  /* 0x0000660000147ab9 */ /* 0x000fe20000000a00 */
[----:B0-----:R-:W-:-:S05]  /*95a0*/  VIADD R3, R3, 0x3f ;  /* 0x0000003f03037836 */ /* 0x001fca0000000000 */
[----:B------:R-:W-:-:S04]  /*95b0*/  SHF.R.S32.HI R4, RZ, 0x1f, R3 ;  /* 0x0000001fff047819 */ /* 0x000fc80000011403 */
[----:B------:R-:W-:Y:S01]  /*95c0*/  LEA.HI R4, R4, R3, RZ, 0x6 ;  /* 0x0000000304047211 */ /* 0x000fe200078f30ff */
[----:B------:R-:W-:Y:S01]  /*95d0*/  IMAD.MOV.U32 R3, RZ, RZ, 0x1 ;  /* 0x00000001ff037424 */ /* 0x000fe200078e00ff */
[----:B-1----:R-:W-:Y:S02]  /*95e0*/  LOP3.LUT R10, R10, 0x1, RZ, 0xc0, !PT ;  /* 0x000000010a0a7812 */ /* 0x002fe400078ec0ff */
[----:B------:R-:W-:-:S04]  /*95f0*/  SHF.R.S32.HI R11, RZ, 0x6, R4 ;  /* 0x00000006ff0b7819 */ /* 0x000fc80000011404 */
[----:B------:R-:W-:-:S07]  /*9600*/  IADD3 R13, R11, 0x1, RZ ;  /* 0x000000010b0d7810 */ /* 0x000fce0007ffe0ff */
.L_x_241:
[----:B------:R-:W-:-:S03]  /*9610*/  UMOV UR4, 0xffffffff ;  /* 0xffffffff00047882 */ /* 0x000fc60000000000 */
[----:B------:R-:W-:Y:S05]  /*9620*/  BRA.DIV UR4, `(.L_x_231) ;  /* 0x0000000e04f07947 */ /* 0x000fea000b800000 */
[----:B------:R-:W-:-:S13]  /*9630*/  ELECT P6, URZ, PT ;  /* 0x00000000003f782f */ /* 0x000fda00038c0000 */
.L_x_254:
[----:B------:R-:W0:Y:S01]  /*9640*/  LDC R4, c[0x0][0x28c] ;  /* 0x0000a300ff047b82 */ /* 0x000e220000000800 */
[----:B------:R-:W-:Y:S01]  /*9650*/  BSSY B1, `(.L_x_232) ;  /* 0x000003a000017945 */ /* 0x000fe20003800000 */
[----:B0-----:R-:W-:-:S13]  /*9660*/  ISETP.LT.OR P6, PT, R4, 0x1, !P6 ;  /* 0x000000010400780c */ /* 0x001fda00077c1670 */
[----:B------:R-:W-:Y:S05]  /*9670*/  @P6 BRA `(.L_x_233) ;  /* 0x0000000000dc6947 */ /* 0x000fea0003800000 */
[----:B------:R-:W-:Y:S02]  /*9680*/  IMAD R19, R19, 0x2, R10 ;  /* 0x0000000213137824 */ /* 0x000fe400078e020a */
[----:B------:R-:W-:Y:S02]  /*9690*/  IMAD R20, R20, 0xc0, RZ ;  /* 0x000000c014147824 */ /* 0x000fe400078e02ff */
[----:B------:R-:W-:Y:S02]  /*96a0*/  IMAD.MOV.U32 R23, RZ, RZ, RZ ;  /* 0x000000ffff177224 */ /* 0x000fe400078e00ff */
[----:B------:R-:W-:Y:S02]  /*96b0*/  IMAD.MOV.U32 R4, RZ, RZ, R13 ;  /* 0x000000ffff047224 */ /* 0x000fe400078e000d */
[----:B------:R-:W-:Y:S02]  /*96c0*/  IMAD.MOV.U32 R5, RZ, RZ, R3 ;  /* 0x000000ffff057224 */ /* 0x000fe400078e0003 */
[----:B------:R-:W-:-:S02]  /*96d0*/  IMAD.MOV.U32 R15, RZ, RZ, R8 ;  /* 0x000000ffff0f7224 */ /* 0x000fc400078e0008 */
[----:B------:R-:W-:-:S07]  /*96e0*/  IMAD R19, R19, 0x30, RZ ;  /* 0x0000003013137824 */ /* 0x000fce00078e02ff */
.L_x_236:
[----:B------:R-:W0:Y:S01]  /*96f0*/  S2R R21, SR_CgaCtaId ;  /* 0x0000000000157919 */ /* 0x000e220000008800 */
[----:B------:R-:W-:Y:S02]  /*9700*/  MOV R6, 0x400 ;  /* 0x0000040000067802 */ /* 0x000fe40000000f00 */
[----:B------:R-:W-:-:S13]  /*9710*/  ISETP.NE.AND P1, PT, R0, RZ, PT ;  /* 0x000000ff0000720c */ /* 0x000fda0003f25270 */
[----:B------:R-:W1:Y:S01]  /*9720*/  @!P1 LDC R14, c[0x0][0x500] ;  /* 0x00014000ff0e9b82 */ /* 0x000e620000000800 */
[----:B0-----:R-:W-:Y:S02]  /*9730*/  LEA R22, R21, R6, 0x18 ;  /* 0x0000000615167211 */ /* 0x001fe400078ec0ff */
[----:B------:R-:W-:-:S03]  /*9740*/  SHF.L.U32 R6, R5, 0x1f, RZ ;  /* 0x0000001f05067819 */ /* 0x000fc600000006ff */
[----:B------:R-:W-:-:S04]  /*9750*/  IMAD R21, R15, 0x8, R22 ;  /* 0x000000080f157824 */ /* 0x000fc800078e0216 */
[----:B------:R-:W0:Y:S02]  /*9760*/  SYNCS.PHASECHK.TRANS64.TRYWAIT P0, [R21+URZ+0x30], R6 ;  /* 0x00003006150075a7 */ /* 0x000e24000800017f */
[----:B01----:R-:W-:Y:S05]  /*9770*/  @!P0 BRA `(.L_x_234) ;  /* 0x0000000c00bc8947 */ /* 0x003fea0003800000 */
.L_x_255:
[----:B0-----:R-:W-:Y:S01]  /*9780*/  PRMT R6, R9, 0x9910, RZ ;  /* 0x0000991009067816 */ /* 0x001fe200000000ff */
[----:B------:R0:W-:Y:S03]  /*9790*/  @!P1 SYNCS.ARRIVE.TRANS64 RZ, [R21+URZ], R14 ;  /* 0x0000000e15ff99a7 */ /* 0x0001e6000800003f */
[----:B------:R-:W-:-:S13]  /*97a0*/  ISETP.NE.AND P0, PT, R6, 0x2, PT ;  /* 0x000000020600780c */ /* 0x000fda0003f05270 */
[----:B0-----:R-:W-:Y:S05]  /*97b0*/  @P0 BRA `(.L_x_235) ;  /* 0x0000000000040947 */ /* 0x001fea0003800000 */
[----:B------:R-:W-:Y:S01]  /*97c0*/  BPT.TRAP 0x1 ;  /* 0x000000040000795c */ /* 0x000fe20000300000 */
.L_x_235:
[----:B------:R-:W-:Y:S01]  /*97d0*/  IMAD R6, R15, 0x2, R10 ;  /* 0x000000020f067824 */ /* 0x000fe200078e020a */
[----:B------:R-:W-:Y:S01]  /*97e0*/  R2UR UR9, R21 ;  /* 0x00000000150972ca */ /* 0x000fe200000e0000 */
[C---:B------:R-:W-:Y:S01]  /*97f0*/  IMAD R14, R15.reuse, 0x6000, R22 ;  /* 0x000060000f0e7824 */ /* 0x040fe200078e0216 */
[----:B------:R-:W-:Y:S01]  /*9800*/  UIADD3 UR4, UP0, UR20, 0xf0, URZ ;  /* 0x000000f014047890 */ /* 0x000fe2000ff1e03f */
[----:B------:R-:W-:Y:S01]  /*9810*/  IMAD R6, R6, 0xc00, RZ ;  /* 0x00000c0006067824 */ /* 0x000fe200078e02ff */
[----:B------:R-:W-:Y:S01]  /*9820*/  R2UR UR11, R20 ;  /* 0x00000000140b72ca */ /* 0x000fe200000e0000 */
[----:B------:R-:W-:Y:S01]  /*9830*/  VIADD R4, R4, 0xffffffff ;  /* 0xffffffff04047836 */ /* 0x000fe20000000000 */
[----:B------:R-:W-:Y:S01]  /*9840*/  R2UR UR5, R14 ;  /* 0x000000000e0572ca */ /* 0x000fe200000e0000 */
[----:B------:R-:W-:Y:S01]  /*9850*/  UIADD3 UR22, UP1, UR20, 0x1f0, URZ ;  /* 0x000001f014167890 */ /* 0x000fe2000ff3e03f */
[----:B------:R-:W-:Y:S01]  /*9860*/  LEA R6, R6, R22, 0x1 ;  /* 0x0000001606067211 */ /* 0x000fe200078e08ff */
[----:B------:R-:W-:Y:S01]  /*9870*/  VIADD R15, R15, 0x1 ;  /* 0x000000010f0f7836 */ /* 0x000fe20000000000 */
[----:B------:R-:W-:Y:S01]  /*9880*/  R2UR UR10, R23 ;  /* 0x00000000170a72ca */ /* 0x000fe200000e0000 */
[----:B------:R-:W-:Y:S01]  /*9890*/  UIADD3.X UR23, URZ, UR21, URZ, UP1, !UPT ;  /* 0x000000153f177290 */ /* 0x000fe20008ffe43f */
[----:B------:R-:W-:Y:S01]  /*98a0*/  R2UR UR8, R6 ;  /* 0x00000000060872ca */ /* 0x000fe200000e0000 */
[----:B------:R-:W-:Y:S01]  /*98b0*/  UMOV UR6, 0x0 ;  /* 0x0000000000067882 */ /* 0x000fe20000000000 */
[----:B------:R-:W-:Y:S01]  /*98c0*/  R2UR UR12, R7 ;  /* 0x00000000070c72ca */ /* 0x000fe200000e0000 */
[----:B------:R-:W-:Y:S01]  /*98d0*/  UMOV UR7, 0x10000000 ;  /* 0x1000000000077882 */ /* 0x000fe20000000000 */
[----:B------:R-:W-:Y:S01]  /*98e0*/  R2UR UR18, R19 ;  /* 0x00000000131272ca */ /* 0x000fe200000e0000 */
[----:B------:R-:W-:Y:S01]  /*98f0*/  UMOV UR19, 0x30000 ;  /* 0x0003000000137882 */ /* 0x000fe20000000000 */
[----:B------:R-:W-:Y:S01]  /*9900*/  ISETP.GT.AND P1, PT, R4, 0x1, PT ;  /* 0x000000010400780c */ /* 0x000fe20003f24270 */
[----:B------:R-:W-:Y:S01]  /*9910*/  UIADD3 UR13, UR5, 0x180, URZ ;  /* 0x00000180050d7890 */ /* 0x000fe2000fffe03f */
[----:B------:R-:W-:Y:S01]  /*9920*/  ISETP.NE.AND P0, PT, R15, 0x6, PT ;  /* 0x000000060f00780c */ /* 0x000fe20003f05270 */
[----:B------:R-:W-:Y:S01]  /*9930*/  UIADD3.X UR5, URZ, UR21, URZ, UP0, !UPT ;  /* 0x000000153f057290 */ /* 0x000fe200087fe43f */
[----:B------:R-:W-:-:S02]  /*9940*/  VIADD R23, R23, 0x40 ;  /* 0x0000004017177836 */ /* 0x000fc40000000000 */
[----:B------:R-:W-:Y:S01]  /*9950*/  SEL R6, RZ, 0x1, P0 ;  /* 0x00000001ff067807 */ /* 0x000fe20000000000 */
[----:B------:R-:W-:Y:S01]  /*9960*/  UIADD3 UR14, UR8, 0x24180, URZ ;  /* 0x00024180080e7890 */ /* 0x000fe2000fffe03f */
[----:B------:R-:W-:Y:S02]  /*9970*/  SEL R15, R15, RZ, P0 ;  /* 0x000000ff0f0f7207 */ /* 0x000fe40000000000 */
[----:B------:R-:W-:Y:S01]  /*9980*/  UMOV UR8, UR13 ;  /* 0x0000000d00087c82 */ /* 0x000fe20008000000 */
[----:B------:R-:W-:Y:S01]  /*9990*/  LOP3.LUT R5, R5, R6, RZ, 0x3c, !PT ;  /* 0x0000000605057212 */ /* 0x000fe200078e3cff */
[----:B------:R0:W-:Y:S02]  /*99a0*/  UTMALDG.3D [UR8], [UR4], desc[UR6] ;  /* 0x00000608040075b4 */ /* 0x0001e40008011000 */
[----:B0-----:R-:W-:Y:S01]  /*99b0*/  UMOV UR8, UR14 ;  /* 0x0000000e00087c82 */ /* 0x001fe20008000000 */
[----:B------:R-:W-:Y:S02]  /*99c0*/  UMOV UR11, UR18 ;  /* 0x00000012000b7c82 */ /* 0x000fe40008000000 */
[----:B------:R0:W-:Y:S02]  /*99d0*/  UTMALDG.3D.MULTICAST [UR8], [UR22], UR19, desc[UR6] ;  /* 0x00000608160073b4 */ /* 0x0001e40008011813 */
[----:B0-----:R-:W-:Y:S05]  /*99e0*/  @P1 BRA `(.L_x_236) ;  /* 0xfffffffc00401947 */ /* 0x001fea000383ffff */
.L_x_233:
[----:B------:R-:W-:Y:S05]  /*99f0*/  BSYNC B1 ;  /* 0x0000000000017941 */ /* 0x000fea0003800000 */
.L_x_232:
[----:B------:R-:W-:Y:S01]  /*9a00*/  LOP3.LUT P1, RZ, R12, 0xff, RZ, 0xc0, !PT ;  /* 0x000000ff0cff7812 */ /* 0x000fe2000782c0ff */
[C---:B------:R-:W-:Y:S01]  /*9a10*/  IMAD.IADD R7, R11.reuse, 0x1, R8 ;  /* 0x000000010b077824 */ /* 0x040fe200078e0208 */
[----:B------:R-:W-:Y:S01]  /*9a20*/  ULDC.64 UR4, c[0x0][0x650] ;  /* 0x0001940000047ab9 */ /* 0x000fe20000000a00 */
[----:B------:R-:W-:Y:S01]  /*9a30*/  ISETP.GE.U32.AND P2, PT, R11, 0x6, PT ;  /* 0x000000060b00780c */ /* 0x000fe20003f46070 */
[----:B------:R-:W-:Y:S01]  /*9a40*/  BSSY B1, `(.L_x_237) ;  /* 0x000006b000017945 */ /* 0x000fe20003800000 */
[----:B------:R-:W-:Y:S01]  /*9a50*/  IMAD.MOV.U32 R20, RZ, RZ, -0x1 ;  /* 0xffffffffff147424 */ /* 0x000fe200078e00ff */
[----:B------:R-:W-:Y:S01]  /*9a60*/  ISETP.GT.U32.AND P0, PT, R7, 0x5, PT ;  /* 0x000000050700780c */ /* 0x000fe20003f04070 */
[----:B------:R-:W-:Y:S01]  /*9a70*/  IMAD.MOV.U32 R19, RZ, RZ, -0x1 ;  /* 0xffffffffff137424 */ /* 0x000fe200078e00ff */
[----:B------:R-:W-:Y:S02]  /*9a80*/  PRMT R12, RZ, 0x7610, R12 ;  /* 0x00007610ff0c7816 */ /* 0x000fe4000000000c */
[----:B------:R-:W-:-:S03]  /*9a90*/  ISETP.LT.U32.AND P0, PT, R11, 0x6, P0 ;  /* 0x000000060b00780c */ /* 0x000fc60000701070 */
[----:B------:R-:W0:Y:S01]  /*9aa0*/  @P1 S2R R5, SR_CgaCtaId ;  /* 0x0000000000051919 */ /* 0x000e220000008800 */
[----:B------:R-:W-:-:S04]  /*9ab0*/  @P1 MOV R4, 0x400 ;  /* 0x0000040000041802 */ /* 0x000fc80000000f00 */
[----:B0-----:R-:W-:Y:S01]  /*9ac0*/  @P1 LEA R6, R5, R4, 0x18 ;  /* 0x0000000405061211 */ /* 0x001fe200078ec0ff */
[----:B------:R-:W-:Y:S01]  /*9ad0*/  IMAD.WIDE.U32 R4, R7, -0x55555555, RZ ;  /* 0xaaaaaaab07047825 */ /* 0x000fe200078e00ff */
[----:B------:R-:W-:Y:S02]  /*9ae0*/  SEL R4, RZ, 0x1, !P0 ;  /* 0x00000001ff047807 */ /* 0x000fe40004000000 */
[----:B------:R0:W-:Y:S01]  /*9af0*/  @P1 SYNCS.ARRIVE.TRANS64.A1T0 RZ, [R6+URZ+0x78], RZ ;  /* 0x000078ff06ff19a7 */ /* 0x0001e2000810003f */
[----:B------:R-:W-:Y:S02]  /*9b00*/  IADD3 R16, P1, R16, UR36, RZ ;  /* 0x0000002410107c10 */ /* 0x000fe4000ff3e0ff */
[----:B------:R-:W-:Y:S02]  /*9b10*/  LOP3.LUT R3, R3, R4, RZ, 0x3c, !PT ;  /* 0x0000000403037212 */ /* 0x000fe400078e3cff */
[----:B------:R-:W-:Y:S02]  /*9b20*/  IADD3.X R17, R17, UR42, RZ, P1, !PT ;  /* 0x0000002a11117c10 */ /* 0x000fe40008ffe4ff */
[----:B------:R-:W-:-:S02]  /*9b30*/  ISETP.GE.U32.AND P0, PT, R16, UR4, PT ;  /* 0x0000000410007c0c */ /* 0x000fc4000bf06070 */
[----:B0-----:R-:W-:Y:S02]  /*9b40*/  SHF.R.U32.HI R6, RZ, 0x2, R5 ;  /* 0x00000002ff067819 */ /* 0x001fe40000011605 */
[----:B------:R-:W-:Y:S02]  /*9b50*/  ISETP.GE.U32.AND.EX P0, PT, R17, UR5, PT, P0 ;  /* 0x0000000511007c0c */ /* 0x000fe4000bf06100 */
[----:B------:R-:W-:Y:S01]  /*9b60*/  @P2 LOP3.LUT R3, R3, 0x1, R6, 0x78, !PT ;  /* 0x0000000103032812 */ /* 0x000fe200078e7806 */
[----:B------:R-:W-:Y:S01]  /*9b70*/  IMAD R8, R6, -0x6, R7 ;  /* 0xfffffffa06087824 */ /* 0x000fe200078e0207 */
[----:B------:R-:W-:Y:S01]  /*9b80*/  PRMT R4, RZ, 0x7610, R4 ;  /* 0x00007610ff047816 */ /* 0x000fe20000000004 */
[----:B------:R-:W-:-:S08]  /*9b90*/  IMAD.MOV.U32 R7, RZ, RZ, -0x1 ;  /* 0xffffffffff077424 */ /* 0x000fd000078e00ff */
[----:B------:R-:W-:Y:S05]  /*9ba0*/  @P0 BRA `(.L_x_238) ;  /* 0x0000000400500947 */ /* 0x000fea0003800000 */
[----:B------:R-:W0:Y:S01]  /*9bb0*/  S2R R19, SR_CTAID.X ;  /* 0x0000000000137919 */ /* 0x000e220000002500 */
[----:B------:R-:W-:Y:S01]  /*9bc0*/  ULDC.64 UR4, c[0x0][0x628] ;  /* 0x00018a0000047ab9 */ /* 0x000fe20000000a00 */
[----:B------:R-:W1:Y:S01]  /*9bd0*/  LDC R20, c[0x0][0x144] ;  /* 0x00005100ff147b82 */ /* 0x000e620000000800 */
[----:B------:R-:W-:Y:S01]  /*9be0*/  ISETP.NE.U32.AND P0, PT, RZ, UR4, PT ;  /* 0x00000004ff007c0c */ /* 0x000fe2000bf05070 */
[----:B------:R-:W2:Y:S01]  /*9bf0*/  S2R R14, SR_CTAID.Y ;  /* 0x00000000000e7919 */ /* 0x000ea20000002600 */
[----:B------:R-:W-:Y:S01]  /*9c00*/  ULDC UR7, c[0x0][0x630] ;  /* 0x00018c0000077ab9 */ /* 0x000fe20000000800 */
[----:B------:R-:W-:Y:S01]  /*9c10*/  ULDC UR8, c[0x0][0x150] ;  /* 0x0000540000087ab9 */ /* 0x000fe20000000800 */
[----:B------:R-:W-:Y:S01]  /*9c20*/  ISETP.NE.AND.EX P0, PT, RZ, UR5, PT, P0 ;  /* 0x00000005ff007c0c */ /* 0x000fe2000bf05300 */
[----:B------:R-:W-:Y:S01]  /*9c30*/  IMAD.MOV.U32 R5, RZ, RZ, R17 ;  /* 0x000000ffff057224 */ /* 0x000fe200078e0011 */
[----:B------:R-:W-:Y:S02]  /*9c40*/  MOV R4, R16 ;  /* 0x0000001000047202 */ /* 0x000fe40000000f00 */
[----:B0-----:R-:W-:-:S09]  /*9c50*/  I2FP.F32.U32 R21, R19 ;  /* 0x0000001300157245 */ /* 0x001fd20000201000 */
[----:B------:R-:W-:Y:S05]  /*9c60*/  @!P0 BRA `(.L_x_239) ;  /* 0x0000000000288947 */ /* 0x000fea0003800000 */
[----:B------:R-:W-:Y:S02]  /*9c70*/  ULDC UR6, c[0x0][0x634] ;  /* 0x00018d0000067ab9 */ /* 0x000fe40000000800 */
[----:B------:R-:W-:-:S05]  /*9c80*/  IADD3 R5, P0, R16, UR6, RZ ;  /* 0x0000000610057c10 */ /* 0x000fca000ff1e0ff */
[----:B------:R-:W-:-:S04]  /*9c90*/  IMAD.X R15, RZ, RZ, R17, P0 ;  /* 0x000000ffff0f7224 */ /* 0x000fc800000e0611 */
[----:B------:R-:W-:-:S04]  /*9ca0*/  IMAD.WIDE.U32 R6, R15, UR4, RZ ;  /* 0x000000040f067c25 */ /* 0x000fc8000f8e00ff */
[----:B------:R-:W-:-:S04]  /*9cb0*/  IMAD.WIDE.U32 R6, P0, R5, UR5, R6 ;  /* 0x0000000505067c25 */ /* 0x000fc8000f800006 */
[----:B------:R-:W-:-:S04]  /*9cc0*/  IMAD.WIDE.U32 R4, R5, UR4, RZ ;  /* 0x0000000405047c25 */ /* 0x000fc8000f8e00ff */
[----:B------:R-:W-:Y:S01]  /*9cd0*/  IMAD.MOV.U32 R4, RZ, RZ, R7 ;  /* 0x000000ffff047224 */ /* 0x000fe200078e0007 */
[----:B------:R-:W-:Y:S01]  /*9ce0*/  IADD3 RZ, P1, R5, R6, RZ ;  /* 0x0000000605ff7210 */ /* 0x000fe20007f3e0ff */
[----:B------:R-:W-:-:S04]  /*9cf0*/  IMAD.X R5, RZ, RZ, RZ, P0 ;  /* 0x000000ffff057224 */ /* 0x000fc800000e06ff */
[----:B------:R-:W-:-:S08]  /*9d00*/  IMAD.WIDE.U32.X R4, R15, UR5, R4, P1 ;  /* 0x000000050f047c25 */ /* 0x000fd000088e0404 */
.L_x_239:
[----:B------:R-:W-:Y:S01]  /*9d10*/  FMUL R21, R21, UR8 ;  /* 0x0000000815157c20 */ /* 0x000fe20008400000 */
[--C-:B------:R-:W-:Y:S01]  /*9d20*/  SHF.R.U64 R15, R4, UR7, R5.reuse ;  /* 0x00000007040f7c19 */ /* 0x100fe20008001205 */
[----:B------:R-:W-:Y:S01]  /*9d30*/  ULDC.64 UR4, c[0x0][0x620] ;  /* 0x0001880000047ab9 */ /* 0x000fe20000000a00 */
[----:B------:R-:W-:Y:S01]  /*9d40*/  SHF.R.U32.HI R4, RZ, UR7, R5 ;  /* 0x00000007ff047c19 */ /* 0x000fe20008011605 */
[----:B------:R-:W-:Y:S01]  /*9d50*/  ULDC.64 UR6, c[0x0][0x640] ;  /* 0x0001900000067ab9 */ /* 0x000fe20000000a00 */
[----:B------:R-:W-:Y:S01]  /*9d60*/  IADD3 R5, P0, RZ, -R15, RZ ;  /* 0x8000000fff057210 */ /* 0x000fe20007f1e0ff */
[----:B------:R-:W0:Y:S04]  /*9d70*/  F2I.U32.TRUNC.NTZ R21, R21 ;  /* 0x0000001500157305 */ /* 0x000e28000020f000 */
[----:B------:R-:W-:Y:S01]  /*9d80*/  IMAD.X R4, RZ, RZ, ~R4, P0 ;  /* 0x000000ffff047224 */ /* 0x000fe200000e0e04 */
[----:B------:R-:W-:-:S03]  /*9d90*/  ISETP.NE.U32.AND P0, PT, RZ, UR6, PT ;  /* 0x00000006ff007c0c */ /* 0x000fc6000bf05070 */
[----:B------:R-:W-:Y:S01]  /*9da0*/  IMAD R4, R4, UR4, RZ ;  /* 0x0000000404047c24 */ /* 0x000fe2000f8e02ff */
[----:B------:R-:W-:-:S03]  /*9db0*/  ISETP.NE.AND.EX P0, PT, RZ, UR7, PT, P0 ;  /* 0x00000007ff007c0c */ /* 0x000fc6000bf05300 */
[C---:B------:R-:W-:Y:S01]  /*9dc0*/  IMAD R7, R5.reuse, UR5, R4 ;  /* 0x0000000505077c24 */ /* 0x040fe2000f8e0204 */
[----:B------:R-:W-:Y:S01]  /*9dd0*/  ULDC UR5, c[0x0][0x154] ;  /* 0x0000550000057ab9 */ /* 0x000fe20000000800 */
[----:B------:R-:W-:Y:S01]  /*9de0*/  IMAD.WIDE.U32 R4, R5, UR4, R16 ;  /* 0x0000000405047c25 */ /* 0x000fe2000f8e0010 */
[----:B------:R-:W-:-:S03]  /*9df0*/  ULDC UR4, c[0x0][0x618] ;  /* 0x0001860000047ab9 */ /* 0x000fc60000000800 */
[----:B0-----:R-:W-:Y:S02]  /*9e00*/  IMAD.MOV R6, RZ, RZ, -R21 ;  /* 0x000000ffff067224 */ /* 0x001fe400078e0a15 */
[----:B------:R-:W0:Y:S01]  /*9e10*/  LDC R21, c[0x0][0x148] ;  /* 0x00005200ff157b82 */ /* 0x000e220000000800 */
[----:B------:R-:W-:Y:S02]  /*9e20*/  IMAD.IADD R5, R5, 0x1, R7 ;  /* 0x0000000105057824 */ /* 0x000fe400078e0207 */
[----:B-1----:R-:W-:Y:S01]  /*9e30*/  IMAD R19, R20, R6, R19 ;  /* 0x0000000614137224 */ /* 0x002fe200078e0213 */
[----:B--2---:R-:W-:Y:S02]  /*9e40*/  I2FP.F32.U32 R6, R14 ;  /* 0x0000000e00067245 */ /* 0x004fe40000201000 */
[--C-:B------:R-:W-:Y:S02]  /*9e50*/  SHF.R.U64 R20, R4, UR4, R5.reuse ;  /* 0x0000000404147c19 */ /* 0x100fe40008001205 */
[----:B------:R-:W-:Y:S01]  /*9e60*/  SHF.R.U32.HI R5, RZ, UR4, R5 ;  /* 0x00000004ff057c19 */ /* 0x000fe20008011605 */
[----:B------:R-:W-:Y:S01]  /*9e70*/  FMUL R6, R6, UR5 ;  /* 0x0000000506067c20 */ /* 0x000fe20008400000 */
[----:B------:R-:W-:-:S02]  /*9e80*/  ULDC UR4, c[0x0][0x608] ;  /* 0x0001820000047ab9 */ /* 0x000fc40000000800 */
[--C-:B------:R-:W-:Y:S01]  /*9e90*/  SHF.R.U32.HI R4, RZ, UR4, R5.reuse ;  /* 0x00000004ff047c19 */ /* 0x100fe20008011605 */
[----:B------:R1:W2:Y:S01]  /*9ea0*/  F2I.U32.TRUNC.NTZ R24, R6 ;  /* 0x0000000600187305 */ /* 0x0002a2000020f000 */
[----:B------:R-:W-:Y:S01]  /*9eb0*/  SHF.R.U64 R23, R20, UR4, R5 ;  /* 0x0000000414177c19 */ /* 0x000fe20008001205 */
[----:B------:R-:W-:Y:S02]  /*9ec0*/  ULDC UR4, c[0x0][0x658] ;  /* 0x0001960000047ab9 */ /* 0x000fe40000000800 */
[--C-:B------:R-:W-:Y:S02]  /*9ed0*/  SHF.R.U32.HI R25, RZ, UR4, R4.reuse ;  /* 0x00000004ff197c19 */ /* 0x100fe40008011604 */
[----:B------:R-:W-:-:S03]  /*9ee0*/  SHF.R.U64 R22, R23, UR4, R4 ;  /* 0x0000000417167c19 */ /* 0x000fc60008001204 */
[----:B------:R-:W-:Y:S01]  /*9ef0*/  IMAD.MOV.U32 R5, RZ, RZ, R25 ;  /* 0x000000ffff057224 */ /* 0x000fe200078e0019 */
[----:B------:R-:W-:Y:S01]  /*9f00*/  MOV R4, R22 ;  /* 0x0000001600047202 */ /* 0x000fe20000000f00 */
[----:B-1----:R-:W-:Y:S06]  /*9f10*/  @!P0 BRA `(.L_x_240) ;  /* 0x0000000000288947 */ /* 0x002fec0003800000 */
        /* <DEDUP_REMOVED lines=10> */
.L_x_240:
[----:B------:R-:W-:Y:S01]  /*9fc0*/  ISETP.NE.AND P0, PT, R2, 0x1, PT ;  /* 0x000000010200780c */ /* 0x000fe20003f05270 */
[----:B------:R-:W-:Y:S01]  /*9fd0*/  ULDC UR4, c[0x0][0x648] ;  /* 0x0001920000047ab9 */ /* 0x000fe20000000800 */
[----:B------:R-:W-:Y:S01]  /*9fe0*/  LOP3.LUT R23, R23, UR16, RZ, 0xc0, !PT ;  /* 0x0000001017177c12 */ /* 0x000fe2000f8ec0ff */
[----:B--2---:R-:W-:Y:S01]  /*9ff0*/  IMAD.MOV R24, RZ, RZ, -R24 ;  /* 0x000000ffff187224 */ /* 0x004fe200078e0a18 */
[----:B------:R-:W-:Y:S01]  /*a000*/  SHF.R.U64 R4, R4, UR4, R5 ;  /* 0x0000000404047c19 */ /* 0x000fe20008001205 */
[----:B------:R-:W-:Y:S01]  /*a010*/  ULDC UR4, c[0x0][0x638] ;  /* 0x00018e0000047ab9 */ /* 0x000fe20000000800 */
[----:B------:R-:W-:Y:S01]  /*a020*/  LOP3.LUT R7, R20, UR15, RZ, 0xc0, !PT ;  /* 0x0000000f14077c12 */ /* 0x000fe2000f8ec0ff */
[----:B------:R-:W-:Y:S02]  /*a030*/  ULDC UR5, c[0x0][0x610] ;  /* 0x0001840000057ab9 */ /* 0x000fe40000000800 */
[----:B------:R-:W-:Y:S02]  /*a040*/  IMAD.MOV R5, RZ, RZ, -R4 ;  /* 0x000000ffff057224 */ /* 0x000fe400078e0a04 */
[----:B------:R-:W-:-:S02]  /*a050*/  IMAD R4, R4, UR17, R23 ;  /* 0x0000001104047c24 */ /* 0x000fc4000f8e0217 */
[----:B0-----:R-:W-:Y:S02]  /*a060*/  @P0 IMAD R19, R21, R24, R14 ;  /* 0x0000001815130224 */ /* 0x001fe400078e020e */
[----:B------:R-:W-:Y:S01]  /*a070*/  IMAD R22, R5, UR4, R22 ;  /* 0x0000000405167c24 */ /* 0x000fe2000f8e0216 */
[----:B------:R-:W-:Y:S01]  /*a080*/  ULDC UR4, c[0x0][0x600] ;  /* 0x0001800000047ab9 */ /* 0x000fe20000000800 */
[----:B------:R-:W-:Y:S02]  /*a090*/  IMAD R20, R4, UR5, R19 ;  /* 0x0000000504147c24 */ /* 0x000fe4000f8e0213 */
[----:B------:R-:W-:Y:S01]  /*a0a0*/  IMAD R5, R22, UR4, R7 ;  /* 0x0000000416057c24 */ /* 0x000fe2000f8e0207 */
[----:B------:R-:W-:Y:S01]  /*a0b0*/  MOV R7, R15 ;  /* 0x0000000f00077202 */ /* 0x000fe20000000f00 */
[----:B------:R-:W-:-:S03]  /*a0c0*/  IMAD.MOV.U32 R4, RZ, RZ, 0x1 ;  /* 0x00000001ff047424 */ /* 0x000fc600078e00ff */
[----:B------:R-:W-:Y:S02]  /*a0d0*/  SEL R19, R5, R20, !P0 ;  /* 0x0000001405137207 */ /* 0x000fe40004000000 */
[----:B------:R-:W-:-:S07]  /*a0e0*/  SEL R20, R20, R5, !P0 ;  /* 0x0000000514147207 */ /* 0x000fce0004000000 */
.L_x_238:
[----:B------:R-:W-:Y:S05]  /*a0f0*/  BSYNC B1 ;  /* 0x0000000000017941 */ /* 0x000fea0003800000 */
.L_x_237:
[----:B------:R-:W-:-:S13]  /*a100*/  LOP3.LUT P0, RZ, R4, 0xff, RZ, 0xc0, !PT ;  /* 0x000000ff04ff7812 */ /* 0x000fda000780c0ff */
[----:B------:R-:W-:Y:S05]  /*a110*/  @P0 BRA `(.L_x_241) ;  /* 0xfffffff4003c0947 */ /* 0x000fea000383ffff */
[----:B------:R-:W-:Y:S05]  /*a120*/  BSYNC B0 ;  /* 0x0000000000007941 */ /* 0x000fea0003800000 */
.L_x_230:
[----:B------:R-:W-:-:S03]  /*a130*/  UMOV UR4, 0xffffffff ;  /* 0xffffffff00047882 */ /* 0x000fc60000000000 */
[----:B------:R-:W-:Y:S05]  /*a140*/  BRA.DIV UR4, `(.L_x_242) ;  /* 0x00000006045c7947 */ /* 0x000fea000b800000 */
[----:B------:R-:W-:-:S13]  /*a150*/  ELECT P6, URZ, PT ;  /* 0x00000000003f782f */ /* 0x000fda00038c0000 */
.L_x_258:
[----:B------:R-:W-:Y:S04]  /*a160*/  BSSY B0, `(.L_x_243) ;  /* 0x000003d000007945 */ /* 0x000fe80003800000 */
[----:B------:R-:W-:Y:S05]  /*a170*/  @!P6 BRA `(.L_x_244) ;  /* 0x0000000000ece947 */ /* 0x000fea0003800000 */
[----:B------:R-:W-:-:S04]  /*a180*/  LOP3.LUT R18, R18, 0x2, RZ, 0xfc, !PT ;  /* 0x0000000212127812 */ /* 0x000fc800078efcff */
[----:B------:R-:W-:-:S13]  /*a190*/  ISETP.NE.AND P0, PT, R18, 0x3, PT ;  /* 0x000000031200780c */ /* 0x000fda0003f05270 */
[----:B------:R-:W-:Y:S05]  /*a1a0*/  @!P0 BRA `(.L_x_245) ;  /* 0x0000000000048947 */ /* 0x000fea0003800000 */
[----:B------:R-:W-:Y:S01]  /*a1b0*/  BPT.TRAP 0x1 ;  /* 0x000000040000795c */ /* 0x000fe20000300000 */
.L_x_245:
[----:B------:R-:W0:Y:S01]  /*a1c0*/  S2R R5, SR_CgaCtaId ;  /* 0x0000000000057919 */ /* 0x000e220000008800 */
[----:B------:R-:W-:Y:S02]  /*a1d0*/  MOV R0, 0x400 ;  /* 0x0000040000007802 */ /* 0x000fe40000000f00 */
[----:B------:R-:W-:Y:S02]  /*a1e0*/  SHF.L.U32 R2, R3, 0x1f, RZ ;  /* 0x0000001f03027819 */ /* 0x000fe400000006ff */
[----:B0-----:R-:W-:-:S05]  /*a1f0*/  LEA R5, R5, R0, 0x18 ;  /* 0x0000000005057211 */ /* 0x001fca00078ec0ff */
[----:B------:R-:W-:-:S04]  /*a200*/  VIADD R5, R5, 0x30 ;  /* 0x0000003005057836 */ /* 0x000fc80000000000 */
[C---:B------:R-:W-:Y:S02]  /*a210*/  IMAD R7, R8.reuse, 0x8, R5 ;  /* 0x0000000808077824 */ /* 0x040fe400078e0205 */
[----:B------:R-:W-:Y:S02]  /*a220*/  VIADD R8, R8, 0x1 ;  /* 0x0000000108087836 */ /* 0x000fe40000000000 */
[----:B------:R-:W0:Y:S03]  /*a230*/  SYNCS.PHASECHK.TRANS64.TRYWAIT P0, [R7+URZ], R2 ;  /* 0x00000002070075a7 */ /* 0x000e26000800017f */
[----:B------:R-:W-:-:S04]  /*a240*/  ISETP.NE.AND P1, PT, R8, 0x6, PT ;  /* 0x000000060800780c */ /* 0x000fc80003f25270 */
[----:B------:R-:W-:Y:S02]  /*a250*/  SEL R0, RZ, 0x1, P1 ;  /* 0x00000001ff007807 */ /* 0x000fe40000800000 */
[----:B------:R-:W-:Y:S02]  /*a260*/  SEL R8, R8, RZ, P1 ;  /* 0x000000ff08087207 */ /* 0x000fe40000800000 */
[----:B------:R-:W-:-:S03]  /*a270*/  LOP3.LUT R9, R3, R0, RZ, 0x3c, !PT ;  /* 0x0000000003097212 */ /* 0x000fc600078e3cff */
[----:B------:R-:W-:Y:S01]  /*a280*/  IMAD R6, R8, 0x8, R5 ;  /* 0x0000000808067824 */ /* 0x000fe200078e0205 */
[----:B------:R-:W-:Y:S01]  /*a290*/  SHF.L.U32 R3, R9, 0x1f, RZ ;  /* 0x0000001f09037819 */ /* 0x000fe200000006ff */
[----:B0-----:R-:W-:Y:S06]  /*a2a0*/  @!P0 BRA `(.L_x_246) ;  /* 0x0000000400248947 */ /* 0x001fec0003800000 */
.L_x_259:
[----:B------:R-:W1:Y:S01]  /*a2b0*/  SYNCS.PHASECHK.TRANS64.TRYWAIT P0, [R6+URZ], R3 ;  /* 0x00000003060075a7 */ /* 0x000e62000800017f */
[----:B------:R-:W-:-:S05]  /*a2c0*/  VIADD R0, R8, 0x1 ;  /* 0x0000000108007836 */ /* 0x000fca0000000000 */
[----:B------:R-:W-:-:S04]  /*a2d0*/  ISETP.NE.AND P1, PT, R0, 0x6, PT ;  /* 0x000000060000780c */ /* 0x000fc80003f25270 */
[----:B0-----:R-:W-:Y:S02]  /*a2e0*/  SEL R2, RZ, 0x1, P1 ;  /* 0x00000001ff027807 */ /* 0x001fe40000800000 */
[----:B------:R-:W-:Y:S02]  /*a2f0*/  SEL R0, R0, RZ, P1 ;  /* 0x000000ff00007207 */ /* 0x000fe40000800000 */
[----:B------:R-:W-:-:S03]  /*a300*/  LOP3.LUT R9, R9, R2, RZ, 0x3c, !PT ;  /* 0x0000000209097212 */ /* 0x000fc600078e3cff */
[----:B------:R-:W-:Y:S01]  /*a310*/  IMAD R7, R0, 0x8, R5 ;  /* 0x0000000800077824 */ /* 0x000fe200078e0205 */
[----:B------:R-:W-:Y:S01]  /*a320*/  SHF.L.U32 R4, R9, 0x1f, RZ ;  /* 0x0000001f09047819 */ /* 0x000fe200000006ff */
[----:B-1----:R-:W-:Y:S06]  /*a330*/  @!P0 BRA `(.L_x_247) ;  /* 0x0000000400148947 */ /* 0x002fec0003800000 */
.L_x_260:
[----:B------:R-:W1:Y:S01]  /*a340*/  SYNCS.PHASECHK.TRANS64.TRYWAIT P0, [R7+URZ], R4 ;  /* 0x00000004070075a7 */ /* 0x000e62000800017f */
[----:B------:R-:W-:-:S05]  /*a350*/  VIADD R0, R0, 0x1 ;  /* 0x0000000100007836 */ /* 0x000fca0000000000 */
[----:B------:R-:W-:-:S04]  /*a360*/  ISETP.NE.AND P1, PT, R0, 0x6, PT ;  /* 0x000000060000780c */ /* 0x000fc80003f25270 */
[----:B------:R-:W-:Y:S02]  /*a370*/  SEL R2, RZ, 0x1, P1 ;  /* 0x00000001ff027807 */ /* 0x000fe40000800000 */
[----:B------:R-:W-:Y:S02]  /*a380*/  SEL R0, R0, RZ, P1 ;  /* 0x000000ff00007207 */ /* 0x000fe40000800000 */
[----:B------:R-:W-:Y:S02]  /*a390*/  LOP3.LUT R9, R9, R2, RZ, 0x3c, !PT ;  /* 0x0000000209097212 */ /* 0x000fe400078e3cff */
[----:B0-----:R-:W-:Y:S02]  /*a3a0*/  LEA R6, R0, R5, 0x3 ;  /* 0x0000000500067211 */ /* 0x001fe400078e18ff */
[----:B------:R-:W-:Y:S01]  /*a3b0*/  SHF.L.U32 R3, R9, 0x1f, RZ ;  /* 0x0000001f09037819 */ /* 0x000fe200000006ff */
[----:B-1----:R-:W-:Y:S06]  /*a3c0*/  @!P0 BRA `(.L_x_248) ;  /* 0x0000000400048947 */ /* 0x002fec0003800000 */
.L_x_261:
[----:B------:R-:W1:Y:S01]  /*a3d0*/  SYNCS.PHASECHK.TRANS64.TRYWAIT P0, [R6+URZ], R3 ;  /* 0x00000003060075a7 */ /* 0x000e62000800017f */
[----:B------:R-:W-:-:S05]  /*a3e0*/  VIADD R0, R0, 0x1 ;  /* 0x0000000100007836 */ /* 0x000fca0000000000 */
[----:B------:R-:W-:-:S04]  /*a3f0*/  ISETP.NE.AND P1, PT, R0, 0x6, PT ;  /* 0x000000060000780c */ /* 0x000fc80003f25270 */
[----:B------:R-:W-:Y:S02]  /*a400*/  SEL R2, RZ, 0x1, P1 ;  /* 0x00000001ff027807 */ /* 0x000fe40000800000 */
[----:B------:R-:W-:Y:S02]  /*a410*/  SEL R0, R0, RZ, P1 ;  /* 0x000000ff00007207 */ /* 0x000fe40000800000 */
[----:B------:R-:W-:-:S03]  /*a420*/  LOP3.LUT R9, R9, R2, RZ, 0x3c, !PT ;  /* 0x0000000209097212 */ /* 0x000fc600078e3cff */
[----:B0-----:R-:W-:Y:S01]  /*a430*/  IMAD R7, R0, 0x8, R5 ;  /* 0x0000000800077824 */ /* 0x001fe200078e0205 */
[----:B------:R-:W-:Y:S01]  /*a440*/  SHF.L.U32 R4, R9, 0x1f, RZ ;  /* 0x0000001f09047819 */ /* 0x000fe200000006ff */
[----:B-1----:R-:W-:Y:S06]  /*a450*/  @!P0 BRA `(.L_x_249) ;  /* 0x0000000000f48947 */ /* 0x002fec0003800000 */
.L_x_262:
[----:B------:R-:W1:Y:S01]  /*a460*/  SYNCS.PHASECHK.TRANS64.TRYWAIT P0, [R7+URZ], R4 ;  /* 0x00000004070075a7 */ /* 0x000e62000800017f */
[----:B------:R-:W-:-:S05]  /*a470*/  VIADD R0, R0, 0x1 ;  /* 0x0000000100007836 */ /* 0x000fca0000000000 */
[----:B------:R-:W-:-:S04]  /*a480*/  ISETP.NE.AND P1, PT, R0, 0x6, PT ;  /* 0x000000060000780c */ /* 0x000fc80003f25270 */
[----:B------:R-:W-:Y:S02]  /*a490*/  SEL R2, RZ, 0x1, P1 ;  /* 0x00000001ff027807 */ /* 0x000fe40000800000 */
[----:B------:R-:W-:Y:S02]  /*a4a0*/  SEL R0, R0, RZ, P1 ;  /* 0x000000ff00007207 */ /* 0x000fe40000800000 */
[----:B------:R-:W-:Y:S01]  /*a4b0*/  LOP3.LUT R2, R9, R2, RZ, 0x3c, !PT ;  /* 0x0000000209027212 */ /* 0x000fe200078e3cff */
[----:B-1----:R-:W-:Y:S06]  /*a4c0*/  @!P0 BRA `(.L_x_250) ;  /* 0x0000000000ec8947 */ /* 0x002fec0003800000 */
.L_x_263:
[----:B------:R-:W-:Y:S01]  /*a4d0*/  IMAD R5, R0, 0x8, R5 ;  /* 0x0000000800057824 */ /* 0x000fe200078e0205 */
[----:B------:R-:W-:-:S07]  /*a4e0*/  SHF.L.U32 R0, R2, 0x1f, RZ ;  /* 0x0000001f02007819 */ /* 0x000fce00000006ff */
.L_x_251:
[----:B--2---:R2:W3:Y:S02]  /*a4f0*/  SYNCS.PHASECHK.TRANS64.TRYWAIT P0, [R5+URZ], R0 ;  /* 0x00000000050075a7 */ /* 0x0044e4000800017f */
[----:B---3--:R-:W-:Y:S05]  /*a500*/  @!P0 NANOSLEEP.SYNCS 0x989680 ;  /* 0x009896800000895d */ /* 0x008fea0003900000 */
[----:B------:R-:W3:Y:S02]  /*a510*/  @!P0 SYNCS.PHASECHK.TRANS64 P0, [R5+URZ], R0 ;  /* 0x00000000050085a7 */ /* 0x000ee4000800007f */
[----:B---3--:R-:W-:Y:S05]  /*a520*/  @!P0 BRA `(.L_x_251) ;  /* 0xfffffffc00f08947 */ /* 0x008fea000383ffff */
.L_x_244:
[----:B------:R-:W-:Y:S05]  /*a530*/  BSYNC B0 ;  /* 0x0000000000007941 */ /* 0x000fea0003800000 */
.L_x_243:
[----:B------:R-:W-:Y:S05]  /*a540*/  EXIT ;  /* 0x000000000000794d */ /* 0x000fea0003800000 */
.L_x_21:
[----:B-1----:R1:W2:Y:S02]  /*a550*/  SYNCS.PHASECHK.TRANS64.TRYWAIT P1, [R3+URZ], R0 ;  /* 0x00000000030075a7 */ /* 0x0022a4000802017f */
[----:B--2---:R-:W-:Y:S05]  /*a560*/  @!P1 NANOSLEEP.SYNCS 0x989680 ;  /* 0x009896800000995d */ /* 0x004fea0003900000 */
[----:B------:R-:W2:Y:S02]  /*a570*/  @!P1 SYNCS.PHASECHK.TRANS64 P1, [R3+URZ], R0 ;  /* 0x00000000030095a7 */ /* 0x000ea4000802007f */
[----:B--2---:R-:W-:Y:S05]  /*a580*/  @!P1 BRA `(.L_x_21) ;  /* 0xfffffffc00f09947 */ /* 0x004fea000383ffff */
[----:B------:R-:W-:Y:S05]  /*a590*/  BRA `(.L_x_20) ;  /* 0xffffff7000987947 */ /* 0x000fea000383ffff */
.L_x_26:
[----:B-1----:R1:W2:Y:S02]  /*a5a0*/  SYNCS.PHASECHK.TRANS64.TRYWAIT P1, [R5+URZ], R4 ;  /* 0x00000004050075a7 */ /* 0x0022a4000802017f */
[----:B--2---:R-:W-:Y:S05]  /*a5b0*/  @!P1 NANOSLEEP.SYNCS 0x989680 ;  /* 0x009896800000995d */ /* 0x004fea0003900000 */
[----:B------:R-:W2:Y:S02]  /*a5c0*/  @!P1 SYNCS.PHASECHK.TRANS64 P1, [R5+URZ], R4 ;  /* 0x00000004050095a7 */ /* 0x000ea4000802007f */
[----:B--2---:R-:W-:Y:S05]  /*a5d0*/  @!P1 BRA `(.L_x_26) ;  /* 0xfffffffc00f09947 */ /* 0x004fea000383ffff */
[----:B------:R-:W-:Y:S05]  /*a5e0*/  BRA `(.L_x_25) ;  /* 0xffffff7400c47947 */ /* 0x000fea000383ffff */
.L_x_231:
[----:B------:R-:W-:Y:S01]  /*a5f0*/  BSSY B1, `(.L_x_252) ;  /* 0x0000006000017945 */ /* 0x000fe20003800000 */
[----:B------:R-:W-:-:S07]  /*a600*/  IMAD.MOV.U32 R15, RZ, RZ, -0x1 ;  /* 0xffffffffff0f7424 */ /* 0x000fce00078e00ff */
[----:B------:R-:W-:Y:S05]  /*a610*/  WARPSYNC.COLLECTIVE R15, `(.L_x_253) ;  /* 0x000000000f0c7348 */ /* 0x000fea0003c00000 */
[----:B------:R-:W-:Y:S02]  /*a620*/  ELECT P6, UR62, PT ;  /* 0x00000000003e782f */ /* 0x000fe400038c0000 */
[----:B------:R-:W-:Y:S01]  /*a630*/  MOV R14, UR62 ;  /* 0x0000003e000e7c02 */ /* 0x000fe20008000f00 */
[----:B------:R-:W-:Y:S10]  /*a640*/  ENDCOLLECTIVE ;  /* 0x000000000000791b */ /* 0x000ff40003800000 */
.L_x_253:
[----:B------:R-:W-:Y:S05]  /*a650*/  BSYNC B1 ;  /* 0x0000000000017941 */ /* 0x000fea0003800000 */
.L_x_252:
[----:B------:R-:W-:Y:S05]  /*a660*/  BRA `(.L_x_254) ;  /* 0xffffffec00f47947 */ /* 0x000fea000383ffff */
.L_x_234:
[----:B0-----:R0:W1:Y:S02]  /*a670*/  SYNCS.PHASECHK.TRANS64.TRYWAIT P0, [R21+URZ+0x30], R6 ;  /* 0x00003006150075a7 */ /* 0x001064000800017f */
[----:B-1----:R-:W-:Y:S05]  /*a680*/  @!P0 NANOSLEEP.SYNCS 0x989680 ;  /* 0x009896800000895d */ /* 0x002fea0003900000 */
[----:B------:R-:W1:Y:S02]  /*a690*/  @!P0 SYNCS.PHASECHK.TRANS64 P0, [R21+URZ+0x30], R6 ;  /* 0x00003006150085a7 */ /* 0x000e64000800007f */
[----:B-1----:R-:W-:Y:S05]  /*a6a0*/  @!P0 BRA `(.L_x_234) ;  /* 0xfffffffc00f08947 */ /* 0x002fea000383ffff */
[----:B------:R-:W-:Y:S05]  /*a6b0*/  BRA `(.L_x_255) ;  /* 0xfffffff000307947 */ /* 0x000fea000383ffff */
.L_x_242:
[----:B------:R-:W-:Y:S01]  /*a6c0*/  BSSY B0, `(.L_x_256) ;  /* 0x0000006000007945 */ /* 0x000fe20003800000 */
[----:B------:R-:W-:-:S07]  /*a6d0*/  IMAD.MOV.U32 R15, RZ, RZ, -0x1 ;  /* 0xffffffffff0f7424 */ /* 0x000fce00078e00ff */
[----:B------:R-:W-:Y:S05]  /*a6e0*/  WARPSYNC.COLLECTIVE R15, `(.L_x_257) ;  /* 0x000000000f0c7348 */ /* 0x000fea0003c00000 */
[----:B------:R-:W-:Y:S02]  /*a6f0*/  ELECT P6, UR62, PT ;  /* 0x00000000003e782f */ /* 0x000fe400038c0000 */
[----:B------:R-:W-:Y:S01]  /*a700*/  MOV R14, UR62 ;  /* 0x0000003e000e7c02 */ /* 0x000fe20008000f00 */
[----:B------:R-:W-:Y:S10]  /*a710*/  ENDCOLLECTIVE ;  /* 0x000000000000791b */ /* 0x000ff40003800000 */
.L_x_257:
[----:B------:R-:W-:Y:S05]  /*a720*/  BSYNC B0 ;  /* 0x0000000000007941 */ /* 0x000fea0003800000 */
.L_x_256:
[----:B------:R-:W-:Y:S05]  /*a730*/  BRA `(.L_x_258) ;  /* 0xfffffff800887947 */ /* 0x000fea000383ffff */
.L_x_246:
[----:B0-----:R0:W1:Y:S02]  /*a740*/  SYNCS.PHASECHK.TRANS64.TRYWAIT P0, [R7+URZ], R2 ;  /* 0x00000002070075a7 */ /* 0x001064000800017f */
[----:B-1----:R-:W-:Y:S05]  /*a750*/  @!P0 NANOSLEEP.SYNCS 0x989680 ;  /* 0x009896800000895d */ /* 0x002fea0003900000 */
[----:B------:R-:W1:Y:S02]  /*a760*/  @!P0 SYNCS.PHASECHK.TRANS64 P0, [R7+URZ], R2 ;  /* 0x00000002070085a7 */ /* 0x000e64000800007f */
[----:B-1----:R-:W-:Y:S05]  /*a770*/  @!P0 BRA `(.L_x_246) ;  /* 0xfffffffc00f08947 */ /* 0x002fea000383ffff */
[----:B------:R-:W-:Y:S05]  /*a780*/  BRA `(.L_x_259) ;  /* 0xfffffff800c87947 */ /* 0x000fea000383ffff */
.L_x_247:
[----:B0-----:R0:W1:Y:S02]  /*a790*/  SYNCS.PHASECHK.TRANS64.TRYWAIT P0, [R6+URZ], R3 ;  /* 0x00000003060075a7 */ /* 0x001064000800017f */
[----:B-1----:R-:W-:Y:S05]  /*a7a0*/  @!P0 NANOSLEEP.SYNCS 0x989680 ;  /* 0x009896800000895d */ /* 0x002fea0003900000 */
[----:B------:R-:W1:Y:S02]  /*a7b0*/  @!P0 SYNCS.PHASECHK.TRANS64 P0, [R6+URZ], R3 ;  /* 0x00000003060085a7 */ /* 0x000e64000800007f */
[----:B-1----:R-:W-:Y:S05]  /*a7c0*/  @!P0 BRA `(.L_x_247) ;  /* 0xfffffffc00f08947 */ /* 0x002fea000383ffff */
[----:B------:R-:W-:Y:S05]  /*a7d0*/  BRA `(.L_x_260) ;  /* 0xfffffff800d87947 */ /* 0x000fea000383ffff */
.L_x_248:
[----:B0-----:R0:W1:Y:S02]  /*a7e0*/  SYNCS.PHASECHK.TRANS64.TRYWAIT P0, [R7+URZ], R4 ;  /* 0x00000004070075a7 */ /* 0x001064000800017f */
[----:B-1----:R-:W-:Y:S05]  /*a7f0*/  @!P0 NANOSLEEP.SYNCS 0x989680 ;  /* 0x009896800000895d */ /* 0x002fea0003900000 */
[----:B------:R-:W1:Y:S02]  /*a800*/  @!P0 SYNCS.PHASECHK.TRANS64 P0, [R7+URZ], R4 ;  /* 0x00000004070085a7 */ /* 0x000e64000800007f */
[----:B-1----:R-:W-:Y:S05]  /*a810*/  @!P0 BRA `(.L_x_248) ;  /* 0xfffffffc00f08947 */ /* 0x002fea000383ffff */
[----:B------:R-:W-:Y:S05]  /*a820*/  BRA `(.L_x_261) ;  /* 0xfffffff800e87947 */ /* 0x000fea000383ffff */
.L_x_249:
[----:B0-----:R0:W1:Y:S02]  /*a830*/  SYNCS.PHASECHK.TRANS64.TRYWAIT P0, [R6+URZ], R3 ;  /* 0x00000003060075a7 */ /* 0x001064000800017f */
[----:B-1----:R-:W-:Y:S05]  /*a840*/  @!P0 NANOSLEEP.SYNCS 0x989680 ;  /* 0x009896800000895d */ /* 0x002fea0003900000 */
[----:B------:R-:W1:Y:S02]  /*a850*/  @!P0 SYNCS.PHASECHK.TRANS64 P0, [R6+URZ], R3 ;  /* 0x00000003060085a7 */ /* 0x000e64000800007f */
[----:B-1----:R-:W-:Y:S05]  /*a860*/  @!P0 BRA `(.L_x_249) ;  /* 0xfffffffc00f08947 */ /* 0x002fea000383ffff */
[----:B------:R-:W-:Y:S05]  /*a870*/  BRA `(.L_x_262) ;  /* 0xfffffff800f87947 */ /* 0x000fea000383ffff */
.L_x_250:
[----:B-1----:R1:W2:Y:S02]  /*a880*/  SYNCS.PHASECHK.TRANS64.TRYWAIT P0, [R7+URZ], R4 ;  /* 0x00000004070075a7 */ /* 0x0022a4000800017f */
[----:B--2---:R-:W-:Y:S05]  /*a890*/  @!P0 NANOSLEEP.SYNCS 0x989680 ;  /* 0x009896800000895d */ /* 0x004fea0003900000 */
[----:B------:R-:W2:Y:S02]  /*a8a0*/  @!P0 SYNCS.PHASECHK.TRANS64 P0, [R7+URZ], R4 ;  /* 0x00000004070085a7 */ /* 0x000ea4000800007f */
[----:B--2---:R-:W-:Y:S05]  /*a8b0*/  @!P0 BRA `(.L_x_250) ;  /* 0xfffffffc00f08947 */ /* 0x004fea000383ffff */
[----:B------:R-:W-:Y:S05]  /*a8c0*/  BRA `(.L_x_263) ;  /* 0xfffffffc00007947 */ /* 0x000fea000383ffff */
.L_x_264:
[----:B------:R-:W-:-:S00]  /*a8d0*/  BRA `(.L_x_264) ;  /* 0xfffffffc00fc7947 */ /* 0x000fc0000383ffff */
[----:B------:R-:W-:-:S00]  /*a8e0*/  NOP ;  /* 0x0000000000007918 */ /* 0x000fc00000000000 */
        /* <DEDUP_REMOVED lines=9> */
.L_x_265:


//--------------------- .nv.global.init           --------------------------
	.section	.nv.global.init,"aw",@progbits
.nv.global.init:
	.type		$str$22,@object
	.size		$str$22,($str$23 - $str$22)
$str$22:
        /*0000*/ 	.byte	0x6b, 0x5f, 0x74, 0x69, 0x6c, 0x65, 0x5f, 0x63, 0x6f, 0x75, 0x6e, 0x74, 0x20, 0x3e, 0x3d, 0x20
        /*0010*/ 	.byte	0x31, 0x00
	.type		$str$23,@object
	.size		$str$23,(__unnamed_1 - $str$23)
$str$23:
        /*0012*/ 	.byte	0x2f, 0x74, 0x6d, 0x70, 0x2f, 0x63, 0x75, 0x74, 0x6c, 0x61, 0x73, 0x73, 0x5f, 0x73, 0x77, 0x65
        /*0022*/ 	.byte	0x65, 0x70, 0x5f, 0x73, 0x72, 0x63, 0x2f, 0x69, 0x6e, 0x63, 0x6c, 0x75, 0x64, 0x65, 0x2f, 0x63
        /*0032*/ 	.byte	0x75, 0x74, 0x6c, 0x61, 0x73, 0x73, 0x2f, 0x67, 0x65, 0x6d, 0x6d, 0x2f, 0x63, 0x6f, 0x6c, 0x6c
        /*0042*/ 	.byte	0x65, 0x63, 0x74, 0x69, 0x76, 0x65, 0x2f, 0x73, 0x6d, 0x39, 0x30, 0x5f, 0x6d, 0x6d, 0x61, 0x5f
        /*0052*/ 	.byte	0x74, 0x6d, 0x61, 0x5f, 0x67, 0x6d, 0x6d, 0x61, 0x5f, 0x73, 0x73, 0x5f, 0x77, 0x61, 0x72, 0x70
        /*0062*/ 	.byte	0x73, 0x70, 0x65, 0x63, 0x69, 0x61, 0x6c, 0x69, 0x7a, 0x65, 0x64, 0x2e, 0x68, 0x70, 0x70, 0x00
	.type		__unnamed_1,@object
	.size		__unnamed_1,(.L_0 - __unnamed_1)
__unnamed_1:
        /*0072*/ 	.byte	0x76, 0x6f, 0x69, 0x64, 0x20, 0x63, 0x75, 0x74, 0x6c, 0x61, 0x73, 0x73, 0x3a, 0x3a, 0x67, 0x65
        /* <DEDUP_REMOVED lines=180> */
        /*0bc2*/ 	.byte	0x74, 0x79, 0x5d, 0x00
.L_0:


//--------------------- .nv.shared._ZN7cutlass13device_kernelINS_4gemm6kernel13GemmUniversalIN4cute5tupleIJiiiiEEENS1_10collective13CollectiveMmaINS1_34MainloopSm90TmaGmmaWarpSpecializedILi6ENS5_IJNS4_1CILi2EEENSA_ILi1EEESC_EEENS1_35KernelTmaWarpSpecializedCooperativeEEENS5_IJNSA_ILi192EEENSA_ILi96EEENSA_ILi64EEEEEENS_6half_tENS5_IJlSC_lEEESK_SL_NS4_8TiledMMAINS4_8MMA_AtomIJNS4_4SM904GMMA25MMA_64x96x16_F32F16F16_SSILNSP_5MajorE0ELSR_0ELNSP_7ScaleInE1ELSS_1EEEEEENS4_6LayoutISD_NS5_IJSC_NSA_ILi0EEESW_EEEEENS5_IJNS4_10UnderscoreESZ_SZ_EEEEENS4_13SM90_TMA_LOADENS4_14ComposedLayoutINS4_7SwizzleILi3ELi4ELi3EEENS4_18smem_ptr_flag_bitsILi16EEENSV_INS5_IJNSA_ILi8EEESI_EEENS5_IJSI_SC_EEEEEEEvNS4_8identityENS4_23SM90_TMA_LOAD_MULTICASTES1C_vS1D_EENS_8epilogue10collective6detail29Sm90TmaWarpSpecializedAdapterINS1H_15DefaultEpilogueISK_SL_SL_NS1G_6thread17LinearCombinationISK_Li1EffLNS1L_9ScaleType4KindE0ELNS_15FloatRoundStyleE2ESK_EENS1_15EpilogueDefaultEEEEEvvEEEEvNT_6ParamsE --------------------------
	.section	.nv.shared._ZN7cutlass13device_kernelINS_4gemm6kernel13GemmUniversalIN4cute5tupleIJiiiiEEENS1_10collective13CollectiveMmaINS1_34MainloopSm90TmaGmmaWarpSpecializedILi6ENS5_IJNS4_1CILi2EEENSA_ILi1EEESC_EEENS1_35KernelTmaWarpSpecializedCooperativeEEENS5_IJNSA_ILi192EEENSA_ILi96EEENSA_ILi64EEEEEENS_6half_tENS5_IJlSC_lEEESK_SL_NS4_8TiledMMAINS4_8MMA_AtomIJNS4_4SM904GMMA25MMA_64x96x16_F32F16F16_SSILNSP_5MajorE0ELSR_0ELNSP_7ScaleInE1ELSS_1EEEEEENS4_6LayoutISD_NS5_IJSC_NSA_ILi0EEESW_EEEEENS5_IJNS4_10UnderscoreESZ_SZ_EEEEENS4_13SM90_TMA_LOADENS4_14ComposedLayoutINS4_7SwizzleILi3ELi4ELi3EEENS4_18smem_ptr_flag_bitsILi16EEENSV_INS5_IJNSA_ILi8EEESI_EEENS5_IJSI_SC_EEEEEEEvNS4_8identityENS4_23SM90_TMA_LOAD_MULTICASTES1C_vS1D_EENS_8epilogue10collective6detail29Sm90TmaWarpSpecializedAdapterINS1H_15DefaultEpilogueISK_SL_SL_NS1G_6thread17LinearCombinationISK_Li1EffLNS1L_9ScaleType4KindE0ELNS_15FloatRoundStyleE2ESK_EENS1_15EpilogueDefaultEEEEEvvEEEEvNT_6ParamsE,"aw",@nobits
	.sectionflags	@""
	.align	16
	.zero		1024


//--------------------- .nv.shared.reserved.0     --------------------------
	.section	.nv.shared.reserved.0,"aw",@nobits
	.weak		__nv_reservedSMEM_offset_0_alias
	.size		__nv_reservedSMEM_offset_0_alias, 0, 0
	.other		__nv_reservedSMEM_offset_0_alias,@"STO_CUDA_RESERVED_SHARED STV_DEFAULT"
__nv_reservedSMEM_offset_0_alias:
	.zero		0


//--------------------- .nv.global                --------------------------
	.section	.nv.global,"aw",@nobits
.nv.global:
	.type		_ZN40_INTERNAL_79e58711_4_k_cu_e9393ae2_172284cute1_E,@object
	.size		_ZN40_INTERNAL_79e58711_4_k_cu_e9393ae2_172284cute1_E,(_ZN40_INTERNAL_79e58711_4_k_cu_e9393ae2_172284cuda3std3__45__cpo6cbeginE - _ZN40_INTERNAL_79e58711_4_k_cu_e9393ae2_172284cute1_E)
_ZN40_INTERNAL_79e58711_4_k_cu_e9393ae2_172284cute1_E:
	.zero		1
	.type		_ZN40_INTERNAL_79e58711_4_k_cu_e9393ae2_172284cuda3std3__45__cpo6cbeginE,@object
	.size		_ZN40_INTERNAL_79e58711_4_k_cu_e9393ae2_172284cuda3std3__45__cpo6cbeginE,(_ZN40_INTERNAL_79e58711_4_k_cu_e9393ae2_172284cuda3std3__48in_placeE - _ZN40_INTERNAL_79e58711_4_k_cu_e9393ae2_172284cuda3std3__45__cpo6cbeginE)
_ZN40_INTERNAL_79e58711_4_k_cu_e9393ae2_172284cuda3std3__45__cpo6cbeginE:
	.zero		1
	.type		_ZN40_INTERNAL_79e58711_4_k_cu_e9393ae2_172284cuda3std3__48in_placeE,@object
	.size		_ZN40_INTERNAL_79e58711_4_k_cu_e9393ae2_172284cuda3std3__48in_placeE,(_ZN40_INTERNAL_79e58711_4_k_cu_e9393ae2_172284cuda3std6ranges3__45__cpo9iter_moveE - _ZN40_INTERNAL_79e58711_4_k_cu_e9393ae2_172284cuda3std3__48in_placeE)
_ZN40_INTERNAL_79e58711_4_k_cu_e9393ae2_172284cuda3std3__48in_placeE:
	.zero		1
	.type		_ZN40_INTERNAL_79e58711_4_k_cu_e9393ae2_172284cuda3std6ranges3__45__cpo9iter_moveE,@object
	.size		_ZN40_INTERNAL_79e58711_4_k_cu_e9393ae2_172284cuda3std6ranges3__45__cpo9iter_moveE,(_ZN40_INTERNAL_79e58711_4_k_cu_e9393ae2_172284cuda3std3__45__cpo5beginE - _ZN40_INTERNAL_79e58711_4_k_cu_e9393ae2_172284cuda3std6ranges3__45__cpo9iter_moveE)
_ZN40_INTERNAL_79e58711_4_k_cu_e9393ae2_172284cuda3std6ranges3__45__cpo9iter_moveE:
	.zero		1
	.type		_ZN40_INTERNAL_79e58711_4_k_cu_e9393ae2_172284cuda3std3__45__cpo5beginE,@object
	.size		_ZN40_INTERNAL_79e58711_4_k_cu_e9393ae2_172284cuda3std3__45__cpo5beginE,(_ZN40_INTERNAL_79e58711_4_k_cu_e9393ae2_172284cuda3std3__442_GLOBAL__N__79e58711_4_k_cu_e9393ae2_172286ignoreE - _ZN40_INTERNAL_79e58711_4_k_cu_e9393ae2_172284cuda3std3__45__cpo5beginE)
_ZN40_INTERNAL_79e58711_4_k_cu_e9393ae2_172284cuda3std3__45__cpo5beginE:
	.zero		1
	.type		_ZN40_INTERNAL_79e58711_4_k_cu_e9393ae2_172284cuda3std3__442_GLOBAL__N__79e58711_4_k_cu_e9393ae2_172286ignoreE,@object
	.size		_ZN40_INTERNAL_79e58711_4_k_cu_e9393ae2_172284cuda3std3__442_GLOBAL__N__79e58711_4_k_cu_e9393ae2_172286ignoreE,(_ZN40_INTERNAL_79e58711_4_k_cu_e9393ae2_172284cute7productE - _ZN40_INTERNAL_79e58711_4_k_cu_e9393ae2_172284cuda3std3__442_GLOBAL__N__79e58711_4_k_cu_e9393ae2_172286ignoreE)
_ZN40_INTERNAL_79e58711_4_k_cu_e9393ae2_172284cuda3std3__442_GLOBAL__N__79e58711_4_k_cu_e9393ae2_172286ignoreE:
	.zero		1
	.type		_ZN40_INTERNAL_79e58711_4_k_cu_e9393ae2_172284cute7productE,@object
	.size		_ZN40_INTERNAL_79e58711_4_k_cu_e9393ae2_172284cute7productE,(_ZN40_INTERNAL_79e58711_4_k_cu_e9393ae2_172284cuda3std3__45__cpo3endE - _ZN40_INTERNAL_79e58711_4_k_cu_e9393ae2_172284cute7productE)
_ZN40_INTERNAL_79e58711_4_k_cu_e9393ae2_172284cute7productE:
	.zero		1
	.type		_ZN40_INTERNAL_79e58711_4_k_cu_e9393ae2_172284cuda3std3__45__cpo3endE,@object
	.size		_ZN40_INTERNAL_79e58711_4_k_cu_e9393ae2_172284cuda3std3__45__cpo3endE,(_ZN40_INTERNAL_79e58711_4_k_cu_e9393ae2_172284cuda3std3__419piecewise_constructE - _ZN40_INTERNAL_79e58711_4_k_cu_e9393ae2_172284cuda3std3__45__cpo3endE)
_ZN40_INTERNAL_79e58711_4_k_cu_e9393ae2_172284cuda3std3__45__cpo3endE:
	.zero		1
	.type		_ZN40_INTERNAL_79e58711_4_k_cu_e9393ae2_172284cuda3std3__419piecewise_constructE,@object
	.size		_ZN40_INTERNAL_79e58711_4_k_cu_e9393ae2_172284cuda3std3__419piecewise_constructE,(_ZN40_INTERNAL_79e58711_4_k_cu_e9393ae2_172284cuda3std3__45__cpo4cendE - _ZN40_INTERNAL_79e58711_4_k_cu_e9393ae2_172284cuda3std3__419piecewise_constructE)
_ZN40_INTERNAL_79e58711_4_k_cu_e9393ae2_172284cuda3std3__419piecewise_constructE:
	.zero		1
	.type		_ZN40_INTERNAL_79e58711_4_k_cu_e9393ae2_172284cuda3std3__45__cpo4cendE,@object
	.size		_ZN40_INTERNAL_79e58711_4_k_cu_e9393ae2_172284cuda3std3__45__cpo4cendE,(_ZN40_INTERNAL_79e58711_4_k_cu_e9393ae2_172284cuda3std6ranges3__45__cpo4swapE - _ZN40_INTERNAL_79e58711_4_k_cu_e9393ae2_172284cuda3std3__45__cpo4cendE)
_ZN40_INTERNAL_79e58711_4_k_cu_e9393ae2_172284cuda3std3__45__cpo4cendE:
	.zero		1
	.type		_ZN40_INTERNAL_79e58711_4_k_cu_e9393ae2_172284cuda3std6ranges3__45__cpo4swapE,@object
	.size		_ZN40_INTERNAL_79e58711_4_k_cu_e9393ae2_172284cuda3std6ranges3__45__cpo4swapE,(.L_8 - _ZN40_INTERNAL_79e58711_4_k_cu_e9393ae2_172284cuda3std6ranges3__45__cpo4swapE)
_ZN40_INTERNAL_79e58711_4_k_cu_e9393ae2_172284cuda3std6ranges3__45__cpo4swapE:
	.zero		1
.L_8:


//--------------------- .nv.constant0._ZN7cutlass13device_kernelINS_4gemm6kernel13GemmUniversalIN4cute5tupleIJiiiiEEENS1_10collective13CollectiveMmaINS1_34MainloopSm90TmaGmmaWarpSpecializedILi6ENS5_IJNS4_1CILi2EEENSA_ILi1EEESC_EEENS1_35KernelTmaWarpSpecializedCooperativeEEENS5_IJNSA_ILi192EEENSA_ILi96EEENSA_ILi64EEEEEENS_6half_tENS5_IJlSC_lEEESK_SL_NS4_8TiledMMAINS4_8MMA_AtomIJNS4_4SM904GMMA25MMA_64x96x16_F32F16F16_SSILNSP_5MajorE0ELSR_0ELNSP_7ScaleInE1ELSS_1EEEEEENS4_6LayoutISD_NS5_IJSC_NSA_ILi0EEESW_EEEEENS5_IJNS4_10UnderscoreESZ_SZ_EEEEENS4_13SM90_TMA_LOADENS4_14ComposedLayoutINS4_7SwizzleILi3ELi4ELi3EEENS4_18smem_ptr_flag_bitsILi16EEENSV_INS5_IJNSA_ILi8EEESI_EEENS5_IJSI_SC_EEEEEEEvNS4_8identityENS4_23SM90_TMA_LOAD_MULTICASTES1C_vS1D_EENS_8epilogue10collective6detail29Sm90TmaWarpSpecializedAdapterINS1H_15DefaultEpilogueISK_SL_SL_NS1G_6thread17LinearCombinationISK_Li1EffLNS1L_9ScaleType4KindE0ELNS_15FloatRoundStyleE2ESK_EENS1_15EpilogueDefaultEEEEEvvEEEEvNT_6ParamsE --------------------------
	.section	.nv.constant0._ZN7cutlass13device_kernelINS_4gemm6kernel13GemmUniversalIN4cute5tupleIJiiiiEEENS1_10collective13CollectiveMmaINS1_34MainloopSm90TmaGmmaWarpSpecializedILi6ENS5_IJNS4_1CILi2EEENSA_ILi1EEESC_EEENS1_35KernelTmaWarpSpecializedCooperativeEEENS5_IJNSA_ILi192EEENSA_ILi96EEENSA_ILi64EEEEEENS_6half_tENS5_IJlSC_lEEESK_SL_NS4_8TiledMMAINS4_8MMA_AtomIJNS4_4SM904GMMA25MMA_64x96x16_F32F16F16_SSILNSP_5MajorE0ELSR_0ELNSP_7ScaleInE1ELSS_1EEEEEENS4_6LayoutISD_NS5_IJSC_NSA_ILi0EEESW_EEEEENS5_IJNS4_10UnderscoreESZ_SZ_EEEEENS4_13SM90_TMA_LOADENS4_14ComposedLayoutINS4_7SwizzleILi3ELi4ELi3EEENS4_18smem_ptr_flag_bitsILi16EEENSV_INS5_IJNSA_ILi8EEESI_EEENS5_IJSI_SC_EEEEEEEvNS4_8identityENS4_23SM90_TMA_LOAD_MULTICASTES1C_vS1D_EENS_8epilogue10collective6detail29Sm90TmaWarpSpecializedAdapterINS1H_15DefaultEpilogueISK_SL_SL_NS1G_6thread17LinearCombinationISK_Li1EffLNS1L_9ScaleType4KindE0ELNS_15FloatRoundStyleE2ESK_EENS1_15EpilogueDefaultEEEEEvvEEEEvNT_6ParamsE,"a",@progbits
	.sectionflags	@""
	.align	4
.nv.constant0._ZN7cutlass13device_kernelINS_4gemm6kernel13GemmUniversalIN4cute5tupleIJiiiiEEENS1_10collective13CollectiveMmaINS1_34MainloopSm90TmaGmmaWarpSpecializedILi6ENS5_IJNS4_1CILi2EEENSA_ILi1EEESC_EEENS1_35KernelTmaWarpSpecializedCooperativeEEENS5_IJNSA_ILi192EEENSA_ILi96EEENSA_ILi64EEEEEENS_6half_tENS5_IJlSC_lEEESK_SL_NS4_8TiledMMAINS4_8MMA_AtomIJNS4_4SM904GMMA25MMA_64x96x16_F32F16F16_SSILNSP_5MajorE0ELSR_0ELNSP_7ScaleInE1ELSS_1EEEEEENS4_6LayoutISD_NS5_IJSC_NSA_ILi0EEESW_EEEEENS5_IJNS4_10UnderscoreESZ_SZ_EEEEENS4_13SM90_TMA_LOADENS4_14ComposedLayoutINS4_7SwizzleILi3ELi4ELi3EEENS4_18smem_ptr_flag_bitsILi16EEENSV_INS5_IJNSA_ILi8EEESI_EEENS5_IJSI_SC_EEEEEEEvNS4_8identityENS4_23SM90_TMA_LOAD_MULTICASTES1C_vS1D_EENS_8epilogue10collective6detail29Sm90TmaWarpSpecializedAdapterINS1H_15DefaultEpilogueISK_SL_SL_NS1G_6thread17LinearCombinationISK_Li1EffLNS1L_9ScaleType4KindE0ELNS_15FloatRoundStyleE2ESK_EENS1_15EpilogueDefaultEEEEEvvEEEEvNT_6ParamsE:
	.zero		1664


//--------------------- SYMBOLS --------------------------

	.type		.nv.reservedSmem.offset0,@object
	.size		.nv.reservedSmem.offset0,0x4
	.type		__assertfail,@function
